//
// Generated by NVIDIA NVVM Compiler
//
// Compiler Build ID: CL-36424714
// Cuda compilation tools, release 13.0, V13.0.88
// Based on NVVM 20.0.0
//

.version 9.0
.target sm_100
.address_size 64

	// .globl	_Z10build_up_bPdS_S_dd
// _ZZ10build_up_bPdS_S_ddE6tile_u has been demoted
// _ZZ10build_up_bPdS_S_ddE6tile_v has been demoted
// _ZZ22solve_pressure_poissonPdS_S_ddE4tile has been demoted
// _ZZ15velocity_updatePdS_S_ddE6tile_u has been demoted
// _ZZ15velocity_updatePdS_S_ddE6tile_v has been demoted

.visible .entry _Z10build_up_bPdS_S_dd(
	.param .u64 .ptr .align 1 _Z10build_up_bPdS_S_dd_param_0,
	.param .u64 .ptr .align 1 _Z10build_up_bPdS_S_dd_param_1,
	.param .u64 .ptr .align 1 _Z10build_up_bPdS_S_dd_param_2,
	.param .f64 _Z10build_up_bPdS_S_dd_param_3,
	.param .f64 _Z10build_up_bPdS_S_dd_param_4
)
{
	.reg .pred 	%p<17>;
	.reg .b32 	%r<37>;
	.reg .b64 	%rd<36>;
	.reg .b64 	%fd<46>;
	// demoted variable
	.shared .align 8 .b8 _ZZ10build_up_bPdS_S_ddE6tile_u[2592];
	// demoted variable
	.shared .align 8 .b8 _ZZ10build_up_bPdS_S_ddE6tile_v[2592];
	ld.param.u64 	%rd3, [_Z10build_up_bPdS_S_dd_param_0];
	ld.param.u64 	%rd4, [_Z10build_up_bPdS_S_dd_param_1];
	ld.param.u64 	%rd5, [_Z10build_up_bPdS_S_dd_param_2];
	ld.param.f64 	%fd1, [_Z10build_up_bPdS_S_dd_param_3];
	ld.param.f64 	%fd2, [_Z10build_up_bPdS_S_dd_param_4];
	cvta.to.global.u64 	%rd1, %rd5;
	cvta.to.global.u64 	%rd2, %rd4;
	mov.u32 	%r1, %tid.y;
	mov.u32 	%r2, %tid.x;
	mov.u32 	%r14, %ctaid.y;
	mov.u32 	%r15, %ntid.y;
	mul.lo.s32 	%r3, %r14, %r15;
	add.s32 	%r4, %r3, %r1;
	mov.u32 	%r16, %ctaid.x;
	mov.u32 	%r17, %ntid.x;
	mad.lo.s32 	%r5, %r16, %r17, %r2;
	setp.gt.u32 	%p1, %r4, 31;
	setp.gt.s32 	%p2, %r5, 31;
	mul.lo.s32 	%r18, %r1, 144;
	mov.u32 	%r19, _ZZ10build_up_bPdS_S_ddE6tile_u;
	add.s32 	%r6, %r19, %r18;
	add.s32 	%r7, %r6, 144;
	shl.b32 	%r20, %r2, 3;
	add.s32 	%r8, %r7, %r20;
	mov.u32 	%r21, _ZZ10build_up_bPdS_S_ddE6tile_v;
	add.s32 	%r9, %r21, %r18;
	add.s32 	%r10, %r9, 144;
	add.s32 	%r11, %r10, %r20;
	or.pred  	%p3, %p1, %p2;
	@%p3 bra 	$L__BB0_2;
	shl.b32 	%r22, %r4, 5;
	cvt.u64.u32 	%rd6, %r22;
	cvt.s64.s32 	%rd7, %r5;
	add.s64 	%rd8, %rd6, %rd7;
	shl.b64 	%rd9, %rd8, 3;
	add.s64 	%rd10, %rd2, %rd9;
	ld.global.f64 	%fd3, [%rd10];
	st.shared.f64 	[%r8+8], %fd3;
	add.s64 	%rd11, %rd1, %rd9;
	ld.global.f64 	%fd4, [%rd11];
	st.shared.f64 	[%r11+8], %fd4;
$L__BB0_2:
	setp.ne.s32 	%p4, %r1, 0;
	setp.eq.s32 	%p5, %r4, 0;
	add.s32 	%r12, %r19, %r20;
	add.s32 	%r13, %r21, %r20;
	or.pred  	%p6, %p4, %p5;
	@%p6 bra 	$L__BB0_4;
	shl.b32 	%r26, %r3, 5;
	add.s32 	%r27, %r26, -32;
	cvt.u64.u32 	%rd12, %r27;
	cvt.s64.s32 	%rd13, %r5;
	add.s64 	%rd14, %rd12, %rd13;
	shl.b64 	%rd15, %rd14, 3;
	add.s64 	%rd16, %rd2, %rd15;
	ld.global.f64 	%fd5, [%rd16];
	st.shared.f64 	[%r12+8], %fd5;
	add.s64 	%rd17, %rd1, %rd15;
	ld.global.f64 	%fd6, [%rd17];
	st.shared.f64 	[%r13+8], %fd6;
$L__BB0_4:
	setp.ne.s32 	%p7, %r1, 15;
	setp.gt.u32 	%p8, %r4, 30;
	or.pred  	%p9, %p7, %p8;
	@%p9 bra 	$L__BB0_6;
	shl.b32 	%r28, %r4, 5;
	cvt.s64.s32 	%rd18, %r5;
	cvt.u64.u32 	%rd19, %r28;
	add.s64 	%rd20, %rd19, %rd18;
	shl.b64 	%rd21, %rd20, 3;
	add.s64 	%rd22, %rd2, %rd21;
	ld.global.f64 	%fd7, [%rd22+256];
	st.shared.f64 	[%r12+2456], %fd7;
	add.s64 	%rd23, %rd1, %rd21;
	ld.global.f64 	%fd8, [%rd23+256];
	st.shared.f64 	[%r13+2456], %fd8;
$L__BB0_6:
	setp.ne.s32 	%p10, %r2, 0;
	setp.lt.s32 	%p11, %r5, 1;
	or.pred  	%p12, %p10, %p11;
	@%p12 bra 	$L__BB0_8;
	shl.b32 	%r29, %r4, 5;
	add.s32 	%r30, %r29, %r5;
	mul.wide.u32 	%rd24, %r30, 8;
	add.s64 	%rd25, %rd2, %rd24;
	ld.global.f64 	%fd9, [%rd25+-8];
	st.shared.f64 	[%r7], %fd9;
	add.s64 	%rd26, %rd1, %rd24;
	ld.global.f64 	%fd10, [%rd26+-8];
	st.shared.f64 	[%r10], %fd10;
$L__BB0_8:
	setp.ne.s32 	%p13, %r2, 15;
	setp.gt.s32 	%p14, %r5, 30;
	or.pred  	%p15, %p13, %p14;
	@%p15 bra 	$L__BB0_10;
	shl.b32 	%r31, %r4, 5;
	cvt.u64.u32 	%rd27, %r31;
	cvt.s64.s32 	%rd28, %r5;
	add.s64 	%rd29, %rd27, %rd28;
	shl.b64 	%rd30, %rd29, 3;
	add.s64 	%rd31, %rd2, %rd30;
	ld.global.f64 	%fd11, [%rd31+8];
	st.shared.f64 	[%r6+280], %fd11;
	add.s64 	%rd32, %rd1, %rd30;
	ld.global.f64 	%fd12, [%rd32+8];
	st.shared.f64 	[%r9+280], %fd12;
$L__BB0_10:
	bar.sync 	0;
	add.s32 	%r32, %r4, -1;
	add.s32 	%r33, %r5, -1;
	max.u32 	%r34, %r32, %r33;
	setp.gt.u32 	%p16, %r34, 29;
	@%p16 bra 	$L__BB0_12;
	ld.shared.f64 	%fd13, [%r8+16];
	ld.shared.f64 	%fd14, [%r8];
	sub.f64 	%fd15, %fd13, %fd14;
	add.f64 	%fd16, %fd1, %fd1;
	div.rn.f64 	%fd17, %fd15, %fd16;
	ld.shared.f64 	%fd18, [%r11+152];
	ld.shared.f64 	%fd19, [%r11+-136];
	sub.f64 	%fd20, %fd18, %fd19;
	add.f64 	%fd21, %fd2, %fd2;
	div.rn.f64 	%fd22, %fd20, %fd21;
	add.f64 	%fd23, %fd17, %fd22;
	mul.f64 	%fd24, %fd23, 0d408F400000000000;
	mul.f64 	%fd25, %fd15, %fd15;
	mul.f64 	%fd26, %fd1, 0d4010000000000000;
	mul.f64 	%fd27, %fd1, %fd26;
	div.rn.f64 	%fd28, %fd25, %fd27;
	sub.f64 	%fd29, %fd24, %fd28;
	ld.shared.f64 	%fd30, [%r8+152];
	ld.shared.f64 	%fd31, [%r8+-136];
	sub.f64 	%fd32, %fd30, %fd31;
	div.rn.f64 	%fd33, %fd32, %fd21;
	ld.shared.f64 	%fd34, [%r11+16];
	ld.shared.f64 	%fd35, [%r11];
	sub.f64 	%fd36, %fd34, %fd35;
	mul.f64 	%fd37, %fd33, %fd36;
	div.rn.f64 	%fd38, %fd37, %fd16;
	add.f64 	%fd39, %fd38, %fd38;
	sub.f64 	%fd40, %fd29, %fd39;
	mul.f64 	%fd41, %fd20, %fd20;
	mul.f64 	%fd42, %fd2, 0d4010000000000000;
	mul.f64 	%fd43, %fd2, %fd42;
	div.rn.f64 	%fd44, %fd41, %fd43;
	sub.f64 	%fd45, %fd40, %fd44;
	shl.b32 	%r35, %r4, 5;
	add.s32 	%r36, %r35, %r5;
	cvta.to.global.u64 	%rd33, %rd3;
	mul.wide.u32 	%rd34, %r36, 8;
	add.s64 	%rd35, %rd33, %rd34;
	st.global.f64 	[%rd35], %fd45;
$L__BB0_12:
	ret;

}
	// .globl	_Z22solve_pressure_poissonPdS_S_dd
.visible .entry _Z22solve_pressure_poissonPdS_S_dd(
	.param .u64 .ptr .align 1 _Z22solve_pressure_poissonPdS_S_dd_param_0,
	.param .u64 .ptr .align 1 _Z22solve_pressure_poissonPdS_S_dd_param_1,
	.param .u64 .ptr .align 1 _Z22solve_pressure_poissonPdS_S_dd_param_2,
	.param .f64 _Z22solve_pressure_poissonPdS_S_dd_param_3,
	.param .f64 _Z22solve_pressure_poissonPdS_S_dd_param_4
)
{
	.reg .pred 	%p<23>;
	.reg .b32 	%r<33>;
	.reg .b64 	%rd<23>;
	.reg .b64 	%fd<32>;
	// demoted variable
	.shared .align 8 .b8 _ZZ22solve_pressure_poissonPdS_S_ddE4tile[2592];
	ld.param.u64 	%rd5, [_Z22solve_pressure_poissonPdS_S_dd_param_0];
	ld.param.u64 	%rd7, [_Z22solve_pressure_poissonPdS_S_dd_param_1];
	ld.param.u64 	%rd6, [_Z22solve_pressure_poissonPdS_S_dd_param_2];
	ld.param.f64 	%fd1, [_Z22solve_pressure_poissonPdS_S_dd_param_3];
	ld.param.f64 	%fd2, [_Z22solve_pressure_poissonPdS_S_dd_param_4];
	cvta.to.global.u64 	%rd1, %rd7;
	mov.u32 	%r1, %tid.y;
	mov.u32 	%r2, %tid.x;
	mov.u32 	%r10, %ctaid.y;
	mov.u32 	%r11, %ntid.y;
	mul.lo.s32 	%r3, %r10, %r11;
	add.s32 	%r4, %r3, %r1;
	mov.u32 	%r12, %ctaid.x;
	mov.u32 	%r13, %ntid.x;
	mad.lo.s32 	%r14, %r12, %r13, %r2;
	setp.lt.u32 	%p2, %r4, 32;
	setp.lt.s32 	%p3, %r14, 32;
	and.pred  	%p1, %p2, %p3;
	shl.b32 	%r5, %r4, 5;
	cvt.s64.s32 	%rd2, %r14;
	cvt.u64.u32 	%rd8, %r5;
	add.s64 	%rd3, %rd8, %rd2;
	shl.b64 	%rd9, %rd3, 3;
	add.s64 	%rd4, %rd1, %rd9;
	mov.u32 	%r15, _ZZ22solve_pressure_poissonPdS_S_ddE4tile;
	mad.lo.s32 	%r6, %r1, 144, %r15;
	add.s32 	%r7, %r6, 144;
	shl.b32 	%r16, %r2, 3;
	add.s32 	%r8, %r7, %r16;
	not.pred 	%p4, %p1;
	@%p4 bra 	$L__BB1_2;
	ld.global.f64 	%fd3, [%rd4];
	st.shared.f64 	[%r8+8], %fd3;
$L__BB1_2:
	setp.ne.s32 	%p5, %r1, 0;
	setp.eq.s32 	%p6, %r4, 0;
	add.s32 	%r9, %r15, %r16;
	or.pred  	%p7, %p5, %p6;
	@%p7 bra 	$L__BB1_4;
	shl.b32 	%r19, %r3, 5;
	add.s32 	%r20, %r19, -32;
	cvt.u64.u32 	%rd10, %r20;
	add.s64 	%rd11, %rd10, %rd2;
	shl.b64 	%rd12, %rd11, 3;
	add.s64 	%rd13, %rd1, %rd12;
	ld.global.f64 	%fd4, [%rd13];
	st.shared.f64 	[%r9+8], %fd4;
$L__BB1_4:
	setp.ne.s32 	%p8, %r1, 15;
	setp.gt.u32 	%p9, %r4, 30;
	or.pred  	%p10, %p8, %p9;
	@%p10 bra 	$L__BB1_6;
	ld.global.f64 	%fd5, [%rd4+256];
	st.shared.f64 	[%r9+2456], %fd5;
$L__BB1_6:
	cvt.u32.u64 	%r21, %rd2;
	setp.ne.s32 	%p11, %r2, 0;
	setp.lt.s32 	%p12, %r21, 1;
	or.pred  	%p13, %p11, %p12;
	@%p13 bra 	$L__BB1_8;
	add.s32 	%r23, %r5, %r21;
	mul.wide.u32 	%rd14, %r23, 8;
	add.s64 	%rd15, %rd1, %rd14;
	ld.global.f64 	%fd6, [%rd15+-8];
	st.shared.f64 	[%r7], %fd6;
$L__BB1_8:
	setp.ne.s32 	%p14, %r2, 15;
	setp.gt.s32 	%p15, %r21, 30;
	or.pred  	%p16, %p14, %p15;
	@%p16 bra 	$L__BB1_10;
	ld.global.f64 	%fd7, [%rd4+8];
	st.shared.f64 	[%r6+280], %fd7;
$L__BB1_10:
	bar.sync 	0;
	add.s32 	%r26, %r4, -1;
	add.s32 	%r27, %r21, -1;
	max.u32 	%r28, %r26, %r27;
	setp.gt.u32 	%p17, %r28, 29;
	@%p17 bra 	$L__BB1_12;
	ld.shared.f64 	%fd11, [%r8+16];
	ld.shared.f64 	%fd12, [%r8];
	add.f64 	%fd13, %fd11, %fd12;
	mul.f64 	%fd14, %fd2, %fd13;
	ld.shared.f64 	%fd15, [%r8+152];
	ld.shared.f64 	%fd16, [%r8+-136];
	add.f64 	%fd17, %fd15, %fd16;
	mul.f64 	%fd18, %fd1, %fd17;
	mul.f64 	%fd19, %fd1, %fd18;
	fma.rn.f64 	%fd20, %fd2, %fd14, %fd19;
	mul.f64 	%fd21, %fd1, %fd1;
	fma.rn.f64 	%fd22, %fd2, %fd2, %fd21;
	add.f64 	%fd23, %fd22, %fd22;
	div.rn.f64 	%fd24, %fd20, %fd23;
	mul.f64 	%fd25, %fd21, %fd2;
	mul.f64 	%fd26, %fd2, %fd25;
	div.rn.f64 	%fd27, %fd26, %fd23;
	add.s32 	%r32, %r5, %r21;
	cvta.to.global.u64 	%rd17, %rd6;
	mul.wide.u32 	%rd18, %r32, 8;
	add.s64 	%rd19, %rd17, %rd18;
	ld.global.f64 	%fd28, [%rd19];
	mul.f64 	%fd29, %fd27, %fd28;
	sub.f64 	%fd30, %fd24, %fd29;
	st.shared.f64 	[%r8+8], %fd30;
	bra.uni 	$L__BB1_20;
$L__BB1_12:
	setp.ne.s32 	%p18, %r21, 31;
	@%p18 bra 	$L__BB1_14;
	ld.shared.f64 	%fd8, [%r8];
	st.shared.f64 	[%r8+8], %fd8;
$L__BB1_14:
	setp.ne.s32 	%p19, %r4, 0;
	@%p19 bra 	$L__BB1_16;
	ld.shared.f64 	%fd9, [%r8+152];
	st.shared.f64 	[%r8+8], %fd9;
$L__BB1_16:
	setp.ne.s32 	%p20, %r21, 0;
	@%p20 bra 	$L__BB1_18;
	ld.shared.f64 	%fd10, [%r8+16];
	st.shared.f64 	[%r8+8], %fd10;
$L__BB1_18:
	setp.ne.s32 	%p21, %r4, 31;
	@%p21 bra 	$L__BB1_20;
	mov.b64 	%rd16, 0;
	st.shared.u64 	[%r8+8], %rd16;
$L__BB1_20:
	bar.sync 	0;
	@%p4 bra 	$L__BB1_22;
	ld.shared.f64 	%fd31, [%r8+8];
	cvta.to.global.u64 	%rd20, %rd5;
	add.s64 	%rd22, %rd20, %rd9;
	st.global.f64 	[%rd22], %fd31;
$L__BB1_22:
	ret;

}
	// .globl	_Z15velocity_updatePdS_S_dd
.visible .entry _Z15velocity_updatePdS_S_dd(
	.param .u64 .ptr .align 1 _Z15velocity_updatePdS_S_dd_param_0,
	.param .u64 .ptr .align 1 _Z15velocity_updatePdS_S_dd_param_1,
	.param .u64 .ptr .align 1 _Z15velocity_updatePdS_S_dd_param_2,
	.param .f64 _Z15velocity_updatePdS_S_dd_param_3,
	.param .f64 _Z15velocity_updatePdS_S_dd_param_4
)
{
	.reg .pred 	%p<23>;
	.reg .b32 	%r<39>;
	.reg .b64 	%rd<50>;
	.reg .b64 	%fd<77>;
	// demoted variable
	.shared .align 8 .b8 _ZZ15velocity_updatePdS_S_ddE6tile_u[2592];
	// demoted variable
	.shared .align 8 .b8 _ZZ15velocity_updatePdS_S_ddE6tile_v[2592];
	ld.param.u64 	%rd4, [_Z15velocity_updatePdS_S_dd_param_0];
	ld.param.u64 	%rd5, [_Z15velocity_updatePdS_S_dd_param_1];
	ld.param.f64 	%fd1, [_Z15velocity_updatePdS_S_dd_param_3];
	cvta.to.global.u64 	%rd1, %rd5;
	cvta.to.global.u64 	%rd2, %rd4;
	mov.u32 	%r1, %tid.y;
	mov.u32 	%r2, %tid.x;
	mov.u32 	%r14, %ctaid.y;
	mov.u32 	%r15, %ntid.y;
	mul.lo.s32 	%r3, %r14, %r15;
	add.s32 	%r4, %r3, %r1;
	mov.u32 	%r16, %ctaid.x;
	mov.u32 	%r17, %ntid.x;
	mad.lo.s32 	%r5, %r16, %r17, %r2;
	setp.lt.u32 	%p2, %r4, 32;
	setp.lt.s32 	%p3, %r5, 32;
	and.pred  	%p1, %p2, %p3;
	mul.lo.s32 	%r18, %r1, 144;
	mov.u32 	%r19, _ZZ15velocity_updatePdS_S_ddE6tile_u;
	add.s32 	%r6, %r19, %r18;
	add.s32 	%r7, %r6, 144;
	shl.b32 	%r20, %r2, 3;
	add.s32 	%r8, %r7, %r20;
	mov.u32 	%r21, _ZZ15velocity_updatePdS_S_ddE6tile_v;
	add.s32 	%r9, %r21, %r18;
	add.s32 	%r10, %r9, 144;
	add.s32 	%r11, %r10, %r20;
	not.pred 	%p4, %p1;
	@%p4 bra 	$L__BB2_2;
	shl.b32 	%r22, %r4, 5;
	cvt.u64.u32 	%rd6, %r22;
	cvt.s64.s32 	%rd7, %r5;
	add.s64 	%rd8, %rd6, %rd7;
	shl.b64 	%rd9, %rd8, 3;
	add.s64 	%rd10, %rd2, %rd9;
	ld.global.f64 	%fd3, [%rd10];
	st.shared.f64 	[%r8+8], %fd3;
	add.s64 	%rd11, %rd1, %rd9;
	ld.global.f64 	%fd4, [%rd11];
	st.shared.f64 	[%r11+8], %fd4;
$L__BB2_2:
	setp.ne.s32 	%p5, %r1, 0;
	setp.eq.s32 	%p6, %r4, 0;
	add.s32 	%r12, %r19, %r20;
	add.s32 	%r13, %r21, %r20;
	or.pred  	%p7, %p5, %p6;
	@%p7 bra 	$L__BB2_4;
	shl.b32 	%r26, %r3, 5;
	add.s32 	%r27, %r26, -32;
	cvt.u64.u32 	%rd12, %r27;
	cvt.s64.s32 	%rd13, %r5;
	add.s64 	%rd14, %rd12, %rd13;
	shl.b64 	%rd15, %rd14, 3;
	add.s64 	%rd16, %rd2, %rd15;
	ld.global.f64 	%fd5, [%rd16];
	st.shared.f64 	[%r12+8], %fd5;
	add.s64 	%rd17, %rd1, %rd15;
	ld.global.f64 	%fd6, [%rd17];
	st.shared.f64 	[%r13+8], %fd6;
$L__BB2_4:
	setp.ne.s32 	%p8, %r1, 15;
	setp.gt.u32 	%p9, %r4, 30;
	or.pred  	%p10, %p8, %p9;
	@%p10 bra 	$L__BB2_6;
	shl.b32 	%r28, %r4, 5;
	cvt.s64.s32 	%rd18, %r5;
	cvt.u64.u32 	%rd19, %r28;
	add.s64 	%rd20, %rd19, %rd18;
	shl.b64 	%rd21, %rd20, 3;
	add.s64 	%rd22, %rd2, %rd21;
	ld.global.f64 	%fd7, [%rd22+256];
	st.shared.f64 	[%r12+2456], %fd7;
	add.s64 	%rd23, %rd1, %rd21;
	ld.global.f64 	%fd8, [%rd23+256];
	st.shared.f64 	[%r13+2456], %fd8;
$L__BB2_6:
	setp.ne.s32 	%p11, %r2, 0;
	setp.lt.s32 	%p12, %r5, 1;
	or.pred  	%p13, %p11, %p12;
	@%p13 bra 	$L__BB2_8;
	shl.b32 	%r29, %r4, 5;
	add.s32 	%r30, %r29, %r5;
	mul.wide.u32 	%rd24, %r30, 8;
	add.s64 	%rd25, %rd2, %rd24;
	ld.global.f64 	%fd9, [%rd25+-8];
	st.shared.f64 	[%r7], %fd9;
	add.s64 	%rd26, %rd1, %rd24;
	ld.global.f64 	%fd10, [%rd26+-8];
	st.shared.f64 	[%r10], %fd10;
$L__BB2_8:
	setp.ne.s32 	%p14, %r2, 15;
	setp.gt.s32 	%p15, %r5, 30;
	or.pred  	%p16, %p14, %p15;
	@%p16 bra 	$L__BB2_10;
	shl.b32 	%r31, %r4, 5;
	cvt.u64.u32 	%rd27, %r31;
	cvt.s64.s32 	%rd28, %r5;
	add.s64 	%rd29, %rd27, %rd28;
	shl.b64 	%rd30, %rd29, 3;
	add.s64 	%rd31, %rd2, %rd30;
	ld.global.f64 	%fd11, [%rd31+8];
	st.shared.f64 	[%r6+280], %fd11;
	add.s64 	%rd32, %rd1, %rd30;
	ld.global.f64 	%fd12, [%rd32+8];
	st.shared.f64 	[%r9+280], %fd12;
$L__BB2_10:
	bar.sync 	0;
	add.s32 	%r32, %r4, -1;
	add.s32 	%r33, %r5, -1;
	max.u32 	%r34, %r32, %r33;
	setp.gt.u32 	%p17, %r34, 29;
	@%p17 bra 	$L__BB2_12;
	ld.param.f64 	%fd76, [_Z15velocity_updatePdS_S_dd_param_4];
	ld.param.u64 	%rd49, [_Z15velocity_updatePdS_S_dd_param_2];
	cvta.to.global.u64 	%rd33, %rd49;
	ld.shared.f64 	%fd13, [%r8+8];
	mul.f64 	%fd14, %fd13, 0d3F50624DD2F1A9FC;
	div.rn.f64 	%fd15, %fd14, %fd1;
	ld.shared.f64 	%fd16, [%r8];
	sub.f64 	%fd17, %fd13, %fd16;
	mul.f64 	%fd18, %fd15, %fd17;
	sub.f64 	%fd19, %fd13, %fd18;
	ld.shared.f64 	%fd20, [%r11+8];
	mul.f64 	%fd21, %fd20, 0d3F50624DD2F1A9FC;
	div.rn.f64 	%fd22, %fd21, %fd76;
	ld.shared.f64 	%fd23, [%r8+-136];
	sub.f64 	%fd24, %fd13, %fd23;
	mul.f64 	%fd25, %fd22, %fd24;
	sub.f64 	%fd26, %fd19, %fd25;
	add.f64 	%fd27, %fd1, %fd1;
	mov.f64 	%fd28, 0d3F50624DD2F1A9FC;
	div.rn.f64 	%fd29, %fd28, %fd27;
	shl.b32 	%r35, %r4, 5;
	add.s32 	%r36, %r35, %r5;
	mul.wide.u32 	%rd34, %r36, 8;
	add.s64 	%rd35, %rd33, %rd34;
	ld.global.f64 	%fd30, [%rd35+8];
	ld.global.f64 	%fd31, [%rd35+-8];
	sub.f64 	%fd32, %fd30, %fd31;
	mul.f64 	%fd33, %fd29, %fd32;
	sub.f64 	%fd34, %fd26, %fd33;
	mul.f64 	%fd35, %fd1, %fd1;
	div.rn.f64 	%fd36, %fd28, %fd35;
	ld.shared.f64 	%fd37, [%r8+16];
	add.f64 	%fd38, %fd13, %fd13;
	sub.f64 	%fd39, %fd37, %fd38;
	add.f64 	%fd40, %fd16, %fd39;
	mul.f64 	%fd41, %fd76, %fd76;
	div.rn.f64 	%fd42, %fd28, %fd41;
	ld.shared.f64 	%fd43, [%r8+152];
	sub.f64 	%fd44, %fd43, %fd38;
	add.f64 	%fd45, %fd23, %fd44;
	mul.f64 	%fd46, %fd42, %fd45;
	fma.rn.f64 	%fd47, %fd36, %fd40, %fd46;
	fma.rn.f64 	%fd48, %fd47, 0d3FB999999999999A, %fd34;
	ld.shared.f64 	%fd49, [%r11];
	sub.f64 	%fd50, %fd20, %fd49;
	mul.f64 	%fd51, %fd15, %fd50;
	sub.f64 	%fd52, %fd20, %fd51;
	ld.shared.f64 	%fd53, [%r11+-136];
	sub.f64 	%fd54, %fd20, %fd53;
	mul.f64 	%fd55, %fd22, %fd54;
	sub.f64 	%fd56, %fd52, %fd55;
	add.f64 	%fd57, %fd76, %fd76;
	div.rn.f64 	%fd58, %fd28, %fd57;
	ld.global.f64 	%fd59, [%rd35+256];
	add.s32 	%r37, %r36, -32;
	mul.wide.u32 	%rd36, %r37, 8;
	add.s64 	%rd37, %rd33, %rd36;
	ld.global.f64 	%fd60, [%rd37];
	sub.f64 	%fd61, %fd59, %fd60;
	mul.f64 	%fd62, %fd58, %fd61;
	sub.f64 	%fd63, %fd56, %fd62;
	ld.shared.f64 	%fd64, [%r11+16];
	add.f64 	%fd65, %fd20, %fd20;
	sub.f64 	%fd66, %fd64, %fd65;
	add.f64 	%fd67, %fd49, %fd66;
	ld.shared.f64 	%fd68, [%r11+152];
	sub.f64 	%fd69, %fd68, %fd65;
	add.f64 	%fd70, %fd53, %fd69;
	mul.f64 	%fd71, %fd42, %fd70;
	fma.rn.f64 	%fd72, %fd36, %fd67, %fd71;
	fma.rn.f64 	%fd73, %fd72, 0d3FB999999999999A, %fd63;
	st.shared.f64 	[%r8+8], %fd48;
	st.shared.f64 	[%r11+8], %fd73;
$L__BB2_12:
	bar.sync 	0;
	setp.eq.s32 	%p18, %r5, 31;
	@%p18 bra 	$L__BB2_15;
	setp.ne.s32 	%p19, %r5, 0;
	@%p19 bra 	$L__BB2_16;
	mov.b64 	%rd39, 0;
	st.shared.u64 	[%r8+8], %rd39;
	st.shared.u64 	[%r11+8], %rd39;
	bra.uni 	$L__BB2_16;
$L__BB2_15:
	mov.b64 	%rd38, 0;
	st.shared.u64 	[%r8+8], %rd38;
	st.shared.u64 	[%r11+8], %rd38;
$L__BB2_16:
	setp.eq.s32 	%p20, %r4, 31;
	@%p20 bra 	$L__BB2_19;
	setp.ne.s32 	%p21, %r4, 0;
	@%p21 bra 	$L__BB2_20;
	mov.b64 	%rd42, 0;
	st.shared.u64 	[%r8+8], %rd42;
	st.shared.u64 	[%r11+8], %rd42;
	bra.uni 	$L__BB2_20;
$L__BB2_19:
	mov.b64 	%rd40, 4607182418800017408;
	st.shared.u64 	[%r8+8], %rd40;
	mov.b64 	%rd41, 0;
	st.shared.u64 	[%r11+8], %rd41;
$L__BB2_20:
	bar.sync 	0;
	@%p4 bra 	$L__BB2_22;
	ld.shared.f64 	%fd74, [%r8+8];
	shl.b32 	%r38, %r4, 5;
	cvt.u64.u32 	%rd43, %r38;
	cvt.s64.s32 	%rd44, %r5;
	add.s64 	%rd45, %rd43, %rd44;
	shl.b64 	%rd46, %rd45, 3;
	add.s64 	%rd47, %rd2, %rd46;
	st.global.f64 	[%rd47], %fd74;
	ld.shared.f64 	%fd75, [%r11+8];
	add.s64 	%rd48, %rd1, %rd46;
	st.global.f64 	[%rd48], %fd75;
$L__BB2_22:
	ret;

}


// ===== COMPILED SASS (sm_100) =====

	.target	sm_100

	.elftype	@"ET_EXEC"


//--------------------- .note.nv.tkinfo           --------------------------
	.section	.note.nv.tkinfo,"",@"SHT_NOTE"
	.sectionflags	@"SHF_NOTE_NV_TKINFO"
	.tkinfo
        /*0018*/ 	.word	0x00000002
        /*0030*/ 	.string	""
        /*0030*/ 	.string	"ptxas"
        /*0030*/ 	.string	"Cuda compilation tools, release 13.0, V13.0.88"
        /*0030*/ 	.string	"Build cuda_13.0.r13.0/compiler.36424714_0"
        /*0030*/ 	.string	"-arch sm_100 -m 64 "



//--------------------- .note.nv.cuinfo           --------------------------
	.section	.note.nv.cuinfo,"",@"SHT_NOTE"
	.sectionflags	@"SHF_NOTE_NV_CUINFO"
        /*0018*/ 	.short	0x0002
        /*001a*/ 	.short	0x0064
        /*001c*/ 	.short	0x0082
	.zero		2


//--------------------- .nv.info                  --------------------------
	.section	.nv.info,"",@"SHT_CUDA_INFO"
	.align	4


	//----- nvinfo : EIATTR_REGCOUNT
	.align		4
        /*0000*/ 	.byte	0x04, 0x2f
        /*0002*/ 	.short	(.L_1 - .L_0)
	.align		4
.L_0:
        /*0004*/ 	.word	index@(_Z10build_up_bPdS_S_dd)
        /*0008*/ 	.word	0x00000024


	//----- nvinfo : EIATTR_FRAME_SIZE
	.align		4
.L_1:
        /*000c*/ 	.byte	0x04, 0x11
        /*000e*/ 	.short	(.L_3 - .L_2)
	.align		4
.L_2:
        /*0010*/ 	.word	index@($__internal_2_$__cuda_sm20_div_rn_f64_full)
        /*0014*/ 	.word	0x00000000


	//----- nvinfo : EIATTR_FRAME_SIZE
	.align		4
.L_3:
        /*0018*/ 	.byte	0x04, 0x11
        /*001a*/ 	.short	(.L_5 - .L_4)
	.align		4
.L_4:
        /*001c*/ 	.word	index@(_Z10build_up_bPdS_S_dd)
        /*0020*/ 	.word	0x00000000


	//----- nvinfo : EIATTR_REGCOUNT
	.align		4
.L_5:
        /*0024*/ 	.byte	0x04, 0x2f
        /*0026*/ 	.short	(.L_7 - .L_6)
	.align		4
.L_6:
        /*0028*/ 	.word	index@(_Z22solve_pressure_poissonPdS_S_dd)
        /*002c*/ 	.word	0x00000020


	//----- nvinfo : EIATTR_FRAME_SIZE
	.align		4
.L_7:
        /*0030*/ 	.byte	0x04, 0x11
        /*0032*/ 	.short	(.L_9 - .L_8)
	.align		4
.L_8:
        /*0034*/ 	.word	index@($__internal_1_$__cuda_sm20_div_rn_f64_full)
        /*0038*/ 	.word	0x00000000


	//----- nvinfo : EIATTR_FRAME_SIZE
	.align		4
.L_9:
        /*003c*/ 	.byte	0x04, 0x11
        /*003e*/ 	.short	(.L_11 - .L_10)
	.align		4
.L_10:
        /*0040*/ 	.word	index@(_Z22solve_pressure_poissonPdS_S_dd)
        /*0044*/ 	.word	0x00000000


	//----- nvinfo : EIATTR_REGCOUNT
	.align		4
.L_11:
        /*0048*/ 	.byte	0x04, 0x2f
        /*004a*/ 	.short	(.L_13 - .L_12)
	.align		4
.L_12:
        /*004c*/ 	.word	index@(_Z15velocity_updatePdS_S_dd)
        /*0050*/ 	.word	0x00000034


	//----- nvinfo : EIATTR_FRAME_SIZE
	.align		4
.L_13:
        /*0054*/ 	.byte	0x04, 0x11
        /*0056*/ 	.short	(.L_15 - .L_14)
	.align		4
.L_14:
        /*0058*/ 	.word	index@($__internal_0_$__cuda_sm20_div_rn_f64_full)
        /*005c*/ 	.word	0x00000000


	//----- nvinfo : EIATTR_FRAME_SIZE
	.align		4
.L_15:
        /*0060*/ 	.byte	0x04, 0x11
        /*0062*/ 	.short	(.L_17 - .L_16)
	.align		4
.L_16:
        /*0064*/ 	.word	index@(_Z15velocity_updatePdS_S_dd)
        /*0068*/ 	.word	0x00000000


	//----- nvinfo : EIATTR_MIN_STACK_SIZE
	.align		4
.L_17:
        /*006c*/ 	.byte	0x04, 0x12
        /*006e*/ 	.short	(.L_19 - .L_18)
	.align		4
.L_18:
        /*0070*/ 	.word	index@(_Z15velocity_updatePdS_S_dd)
        /*0074*/ 	.word	0x00000000


	//----- nvinfo : EIATTR_MIN_STACK_SIZE
	.align		4
.L_19:
        /*0078*/ 	.byte	0x04, 0x12
        /*007a*/ 	.short	(.L_21 - .L_20)
	.align		4
.L_20:
        /*007c*/ 	.word	index@(_Z22solve_pressure_poissonPdS_S_dd)
        /*0080*/ 	.word	0x00000000


	//----- nvinfo : EIATTR_MIN_STACK_SIZE
	.align		4
.L_21:
        /*0084*/ 	.byte	0x04, 0x12
        /*0086*/ 	.short	(.L_23 - .L_22)
	.align		4
.L_22:
        /*0088*/ 	.word	index@(_Z10build_up_bPdS_S_dd)
        /*008c*/ 	.word	0x00000000
.L_23:


//--------------------- .nv.compat                --------------------------
	.section	.nv.compat,"",@"SHT_CUDA_COMPAT_INFO"
	.align	4
        /*0000*/ 	.byte	0x02, 0x09, 0x00, 0x00, 0x02, 0x02, 0x01, 0x00, 0x02, 0x05, 0x05, 0x00, 0x03, 0x07, 0x01, 0x01
        /*0010*/ 	.byte	0x02, 0x03, 0x00, 0x00, 0x02, 0x06, 0x01, 0x00, 0x04, 0x0b, 0x08, 0x00, 0x01, 0x00, 0x00, 0x00
        /*0020*/ 	.byte	0x00, 0x00, 0x00, 0x00


//--------------------- .nv.info._Z15velocity_updatePdS_S_dd --------------------------
	.section	.nv.info._Z15velocity_updatePdS_S_dd,"",@"SHT_CUDA_INFO"
	.sectionflags	@""
	.align	4


	//----- nvinfo : EIATTR_CUDA_API_VERSION
	.align		4
        /*0000*/ 	.byte	0x04, 0x37
        /*0002*/ 	.short	(.L_25 - .L_24)
.L_24:
        /*0004*/ 	.word	0x00000082


	//----- nvinfo : EIATTR_KPARAM_INFO
	.align		4
.L_25:
        /*0008*/ 	.byte	0x04, 0x17
        /*000a*/ 	.short	(.L_27 - .L_26)
.L_26:
        /*000c*/ 	.word	0x00000000
        /*0010*/ 	.short	0x0004
        /*0012*/ 	.short	0x0020
        /*0014*/ 	.byte	0x00, 0xf0, 0x21, 0x00


	//----- nvinfo : EIATTR_KPARAM_INFO
	.align		4
.L_27:
        /*0018*/ 	.byte	0x04, 0x17
        /*001a*/ 	.short	(.L_29 - .L_28)
.L_28:
        /*001c*/ 	.word	0x00000000
        /*0020*/ 	.short	0x0003
        /*0022*/ 	.short	0x0018
        /*0024*/ 	.byte	0x00, 0xf0, 0x21, 0x00


	//----- nvinfo : EIATTR_KPARAM_INFO
	.align		4
.L_29:
        /*0028*/ 	.byte	0x04, 0x17
        /*002a*/ 	.short	(.L_31 - .L_30)
.L_30:
        /*002c*/ 	.word	0x00000000
        /*0030*/ 	.short	0x0002
        /*0032*/ 	.short	0x0010
        /*0034*/ 	.byte	0x00, 0xf5, 0x21, 0x00


	//----- nvinfo : EIATTR_KPARAM_INFO
	.align		4
.L_31:
        /*0038*/ 	.byte	0x04, 0x17
        /*003a*/ 	.short	(.L_33 - .L_32)
.L_32:
        /*003c*/ 	.word	0x00000000
        /*0040*/ 	.short	0x0001
        /*0042*/ 	.short	0x0008
        /*0044*/ 	.byte	0x00, 0xf5, 0x21, 0x00


	//----- nvinfo : EIATTR_KPARAM_INFO
	.align		4
.L_33:
        /*0048*/ 	.byte	0x04, 0x17
        /*004a*/ 	.short	(.L_35 - .L_34)
.L_34:
        /*004c*/ 	.word	0x00000000
        /*0050*/ 	.short	0x0000
        /*0052*/ 	.short	0x0000
        /*0054*/ 	.byte	0x00, 0xf5, 0x21, 0x00


	//----- nvinfo : EIATTR_SPARSE_MMA_MASK
	.align		4
.L_35:
        /*0058*/ 	.byte	0x03, 0x50
        /*005a*/ 	.short	0x0000


	//----- nvinfo : EIATTR_MAXREG_COUNT
	.align		4
        /*005c*/ 	.byte	0x03, 0x1b
        /*005e*/ 	.short	0x00ff


	//----- nvinfo : EIATTR_NUM_BARRIERS
	.align		4
        /*0060*/ 	.byte	0x02, 0x4c
        /*0062*/ 	.byte	0x01
	.zero		1


	//----- nvinfo : EIATTR_MERCURY_ISA_VERSION
	.align		4
        /*0064*/ 	.byte	0x03, 0x5f
        /*0066*/ 	.short	0x0101


	//----- nvinfo : EIATTR_VRC_CTA_INIT_COUNT
	.align		4
        /*0068*/ 	.byte	0x02, 0x4a
	.zero		1
	.zero		1


	//----- nvinfo : EIATTR_EXIT_INSTR_OFFSETS
	.align		4
        /*006c*/ 	.byte	0x04, 0x1c
        /*006e*/ 	.short	(.L_37 - .L_36)


	//   ....[0]....
.L_36:
        /*0070*/ 	.word	0x00001490


	//   ....[1]....
        /*0074*/ 	.word	0x00001570


	//----- nvinfo : EIATTR_CRS_STACK_SIZE
	.align		4
.L_37:
        /*0078*/ 	.byte	0x04, 0x1e
        /*007a*/ 	.short	(.L_39 - .L_38)
.L_38:
        /*007c*/ 	.word	0x00000000


	//----- nvinfo : EIATTR_CBANK_PARAM_SIZE
	.align		4
.L_39:
        /*0080*/ 	.byte	0x03, 0x19
        /*0082*/ 	.short	0x0028


	//----- nvinfo : EIATTR_PARAM_CBANK
	.align		4
        /*0084*/ 	.byte	0x04, 0x0a
        /*0086*/ 	.short	(.L_41 - .L_40)
	.align		4
.L_40:
        /*0088*/ 	.word	index@(.nv.constant0._Z15velocity_updatePdS_S_dd)
        /*008c*/ 	.short	0x0380
        /*008e*/ 	.short	0x0028


	//----- nvinfo : EIATTR_SW_WAR
	.align		4
.L_41:
        /*0090*/ 	.byte	0x04, 0x36
        /*0092*/ 	.short	(.L_43 - .L_42)
.L_42:
        /*0094*/ 	.word	0x00000008
.L_43:


//--------------------- .nv.info._Z22solve_pressure_poissonPdS_S_dd --------------------------
	.section	.nv.info._Z22solve_pressure_poissonPdS_S_dd,"",@"SHT_CUDA_INFO"
	.sectionflags	@""
	.align	4


	//----- nvinfo : EIATTR_CUDA_API_VERSION
	.align		4
        /*0000*/ 	.byte	0x04, 0x37
        /*0002*/ 	.short	(.L_45 - .L_44)
.L_44:
        /*0004*/ 	.word	0x00000082


	//----- nvinfo : EIATTR_KPARAM_INFO
	.align		4
.L_45:
        /*0008*/ 	.byte	0x04, 0x17
        /*000a*/ 	.short	(.L_47 - .L_46)
.L_46:
        /*000c*/ 	.word	0x00000000
        /*0010*/ 	.short	0x0004
        /*0012*/ 	.short	0x0020
        /*0014*/ 	.byte	0x00, 0xf0, 0x21, 0x00


	//----- nvinfo : EIATTR_KPARAM_INFO
	.align		4
.L_47:
        /*0018*/ 	.byte	0x04, 0x17
        /*001a*/ 	.short	(.L_49 - .L_48)
.L_48:
        /*001c*/ 	.word	0x00000000
        /*0020*/ 	.short	0x0003
        /*0022*/ 	.short	0x0018
        /*0024*/ 	.byte	0x00, 0xf0, 0x21, 0x00


	//----- nvinfo : EIATTR_KPARAM_INFO
	.align		4
.L_49:
        /*0028*/ 	.byte	0x04, 0x17
        /*002a*/ 	.short	(.L_51 - .L_50)
.L_50:
        /*002c*/ 	.word	0x00000000
        /*0030*/ 	.short	0x0002
        /*0032*/ 	.short	0x0010
        /*0034*/ 	.byte	0x00, 0xf5, 0x21, 0x00


	//----- nvinfo : EIATTR_KPARAM_INFO
	.align		4
.L_51:
        /*0038*/ 	.byte	0x04, 0x17
        /*003a*/ 	.short	(.L_53 - .L_52)
.L_52:
        /*003c*/ 	.word	0x00000000
        /*0040*/ 	.short	0x0001
        /*0042*/ 	.short	0x0008
        /*0044*/ 	.byte	0x00, 0xf5, 0x21, 0x00


	//----- nvinfo : EIATTR_KPARAM_INFO
	.align		4
.L_53:
        /*0048*/ 	.byte	0x04, 0x17
        /*004a*/ 	.short	(.L_55 - .L_54)
.L_54:
        /*004c*/ 	.word	0x00000000
        /*0050*/ 	.short	0x0000
        /*0052*/ 	.short	0x0000
        /*0054*/ 	.byte	0x00, 0xf5, 0x21, 0x00


	//----- nvinfo : EIATTR_SPARSE_MMA_MASK
	.align		4
.L_55:
        /*0058*/ 	.byte	0x03, 0x50
        /*005a*/ 	.short	0x0000


	//----- nvinfo : EIATTR_MAXREG_COUNT
	.align		4
        /*005c*/ 	.byte	0x03, 0x1b
        /*005e*/ 	.short	0x00ff


	//----- nvinfo : EIATTR_NUM_BARRIERS
	.align		4
        /*0060*/ 	.byte	0x02, 0x4c
        /*0062*/ 	.byte	0x01
	.zero		1


	//----- nvinfo : EIATTR_MERCURY_ISA_VERSION
	.align		4
        /*0064*/ 	.byte	0x03, 0x5f
        /*0066*/ 	.short	0x0101


	//----- nvinfo : EIATTR_VRC_CTA_INIT_COUNT
	.align		4
        /*0068*/ 	.byte	0x02, 0x4a
	.zero		1
	.zero		1


	//----- nvinfo : EIATTR_EXIT_INSTR_OFFSETS
	.align		4
        /*006c*/ 	.byte	0x04, 0x1c
        /*006e*/ 	.short	(.L_57 - .L_56)


	//   ....[0]....
.L_56:
        /*0070*/ 	.word	0x00000900


	//   ....[1]....
        /*0074*/ 	.word	0x00000960


	//----- nvinfo : EIATTR_CRS_STACK_SIZE
	.align		4
.L_57:
        /*0078*/ 	.byte	0x04, 0x1e
        /*007a*/ 	.short	(.L_59 - .L_58)
.L_58:
        /*007c*/ 	.word	0x00000000


	//----- nvinfo : EIATTR_CBANK_PARAM_SIZE
	.align		4
.L_59:
        /*0080*/ 	.byte	0x03, 0x19
        /*0082*/ 	.short	0x0028


	//----- nvinfo : EIATTR_PARAM_CBANK
	.align		4
        /*0084*/ 	.byte	0x04, 0x0a
        /*0086*/ 	.short	(.L_61 - .L_60)
	.align		4
.L_60:
        /*0088*/ 	.word	index@(.nv.constant0._Z22solve_pressure_poissonPdS_S_dd)
        /*008c*/ 	.short	0x0380
        /*008e*/ 	.short	0x0028


	//----- nvinfo : EIATTR_SW_WAR
	.align		4
.L_61:
        /*0090*/ 	.byte	0x04, 0x36
        /*0092*/ 	.short	(.L_63 - .L_62)
.L_62:
        /*0094*/ 	.word	0x00000008
.L_63:


//--------------------- .nv.info._Z10build_up_bPdS_S_dd --------------------------
	.section	.nv.info._Z10build_up_bPdS_S_dd,"",@"SHT_CUDA_INFO"
	.sectionflags	@""
	.align	4


	//----- nvinfo : EIATTR_CUDA_API_VERSION
	.align		4
        /*0000*/ 	.byte	0x04, 0x37
        /*0002*/ 	.short	(.L_65 - .L_64)
.L_64:
        /*0004*/ 	.word	0x00000082


	//----- nvinfo : EIATTR_KPARAM_INFO
	.align		4
.L_65:
        /*0008*/ 	.byte	0x04, 0x17
        /*000a*/ 	.short	(.L_67 - .L_66)
.L_66:
        /*000c*/ 	.word	0x00000000
        /*0010*/ 	.short	0x0004
        /*0012*/ 	.short	0x0020
        /*0014*/ 	.byte	0x00, 0xf0, 0x21, 0x00


	//----- nvinfo : EIATTR_KPARAM_INFO
	.align		4
.L_67:
        /*0018*/ 	.byte	0x04, 0x17
        /*001a*/ 	.short	(.L_69 - .L_68)
.L_68:
        /*001c*/ 	.word	0x00000000
        /*0020*/ 	.short	0x0003
        /*0022*/ 	.short	0x0018
        /*0024*/ 	.byte	0x00, 0xf0, 0x21, 0x00


	//----- nvinfo : EIATTR_KPARAM_INFO
	.align		4
.L_69:
        /*0028*/ 	.byte	0x04, 0x17
        /*002a*/ 	.short	(.L_71 - .L_70)
.L_70:
        /*002c*/ 	.word	0x00000000
        /*0030*/ 	.short	0x0002
        /*0032*/ 	.short	0x0010
        /*0034*/ 	.byte	0x00, 0xf5, 0x21, 0x00


	//----- nvinfo : EIATTR_KPARAM_INFO
	.align		4
.L_71:
        /*0038*/ 	.byte	0x04, 0x17
        /*003a*/ 	.short	(.L_73 - .L_72)
.L_72:
        /*003c*/ 	.word	0x00000000
        /*0040*/ 	.short	0x0001
        /*0042*/ 	.short	0x0008
        /*0044*/ 	.byte	0x00, 0xf5, 0x21, 0x00


	//----- nvinfo : EIATTR_KPARAM_INFO
	.align		4
.L_73:
        /*0048*/ 	.byte	0x04, 0x17
        /*004a*/ 	.short	(.L_75 - .L_74)
.L_74:
        /*004c*/ 	.word	0x00000000
        /*0050*/ 	.short	0x0000
        /*0052*/ 	.short	0x0000
        /*0054*/ 	.byte	0x00, 0xf5, 0x21, 0x00


	//----- nvinfo : EIATTR_SPARSE_MMA_MASK
	.align		4
.L_75:
        /*0058*/ 	.byte	0x03, 0x50
        /*005a*/ 	.short	0x0000


	//----- nvinfo : EIATTR_MAXREG_COUNT
	.align		4
        /*005c*/ 	.byte	0x03, 0x1b
        /*005e*/ 	.short	0x00ff


	//----- nvinfo : EIATTR_NUM_BARRIERS
	.align		4
        /*0060*/ 	.byte	0x02, 0x4c
        /*0062*/ 	.byte	0x01
	.zero		1


	//----- nvinfo : EIATTR_MERCURY_ISA_VERSION
	.align		4
        /*0064*/ 	.byte	0x03, 0x5f
        /*0066*/ 	.short	0x0101


	//----- nvinfo : EIATTR_VRC_CTA_INIT_COUNT
	.align		4
        /*0068*/ 	.byte	0x02, 0x4a
	.zero		1
	.zero		1


	//----- nvinfo : EIATTR_EXIT_INSTR_OFFSETS
	.align		4
        /*006c*/ 	.byte	0x04, 0x1c
        /*006e*/ 	.short	(.L_77 - .L_76)


	//   ....[0]....
.L_76:
        /*0070*/ 	.word	0x00000660


	//   ....[1]....
        /*0074*/ 	.word	0x000010f0


	//----- nvinfo : EIATTR_CRS_STACK_SIZE
	.align		4
.L_77:
        /*0078*/ 	.byte	0x04, 0x1e
        /*007a*/ 	.short	(.L_79 - .L_78)
.L_78:
        /*007c*/ 	.word	0x00000000


	//----- nvinfo : EIATTR_CBANK_PARAM_SIZE
	.align		4
.L_79:
        /*0080*/ 	.byte	0x03, 0x19
        /*0082*/ 	.short	0x0028


	//----- nvinfo : EIATTR_PARAM_CBANK
	.align		4
        /*0084*/ 	.byte	0x04, 0x0a
        /*0086*/ 	.short	(.L_81 - .L_80)
	.align		4
.L_80:
        /*0088*/ 	.word	index@(.nv.constant0._Z10build_up_bPdS_S_dd)
        /*008c*/ 	.short	0x0380
        /*008e*/ 	.short	0x0028


	//----- nvinfo : EIATTR_SW_WAR
	.align		4
.L_81:
        /*0090*/ 	.byte	0x04, 0x36
        /*0092*/ 	.short	(.L_83 - .L_82)
.L_82:
        /*0094*/ 	.word	0x00000008
.L_83:


//--------------------- .nv.callgraph             --------------------------
	.section	.nv.callgraph,"",@"SHT_CUDA_CALLGRAPH"
	.align	4
	.sectionentsize	8
	.align		4
        /*0000*/ 	.word	0x00000000
	.align		4
        /*0004*/ 	.word	0xffffffff
	.align		4
        /*0008*/ 	.word	0x00000000
	.align		4
        /*000c*/ 	.word	0xfffffffe
	.align		4
        /*0010*/ 	.word	0x00000000
	.align		4
        /*0014*/ 	.word	0xfffffffd
	.align		4
        /*0018*/ 	.word	0x00000000
	.align		4
        /*001c*/ 	.word	0xfffffffc


//--------------------- .text._Z15velocity_updatePdS_S_dd --------------------------
	.section	.text._Z15velocity_updatePdS_S_dd,"ax",@progbits
	.align	128
        .global         _Z15velocity_updatePdS_S_dd
        .type           _Z15velocity_updatePdS_S_dd,@function
        .size           _Z15velocity_updatePdS_S_dd,(.L_x_52 - _Z15velocity_updatePdS_S_dd)
        .other          _Z15velocity_updatePdS_S_dd,@"STO_CUDA_ENTRY STV_DEFAULT"
_Z15velocity_updatePdS_S_dd:
.text._Z15velocity_updatePdS_S_dd:
[----:B------:R-:W-:Y:S01]  /*0000*/  LDC R1, c[0x0][0x37c] ;  /* 0x0000df00ff017b82 */ /* 0x000fe20000000800 */
[----:B------:R-:W0:Y:S07]  /*0010*/  S2R R11, SR_TID.X ;  /* 0x00000000000b7919 */ /* 0x000e2e0000002100 */
[----:B------:R-:W1:Y:S01]  /*0020*/  LDC R3, c[0x0][0x364] ;  /* 0x0000d900ff037b82 */ /* 0x000e620000000800 */
[----:B------:R-:W2:Y:S07]  /*0030*/  S2R R0, SR_TID.Y ;  /* 0x0000000000007919 */ /* 0x000eae0000002200 */
[----:B------:R-:W1:Y:S08]  /*0040*/  S2UR UR4, SR_CTAID.Y ;  /* 0x00000000000479c3 */ /* 0x000e700000002600 */
[----:B------:R-:W0:Y:S08]  /*0050*/  S2UR UR5, SR_CTAID.X ;  /* 0x00000000000579c3 */ /* 0x000e300000002500 */
[----:B------:R-:W0:Y:S01]  /*0060*/  LDC R10, c[0x0][0x360] ;  /* 0x0000d800ff0a7b82 */ /* 0x000e220000000800 */
[----:B-1----:R-:W-:-:S07]  /*0070*/  IMAD R3, R3, UR4, RZ ;  /* 0x0000000403037c24 */ /* 0x002fce000f8e02ff */
[----:B------:R-:W1:Y:S01]  /*0080*/  LDC.64 R12, c[0x0][0x380] ;  /* 0x0000e000ff0c7b82 */ /* 0x000e620000000a00 */
[----:B--2---:R-:W-:-:S05]  /*0090*/  IMAD.IADD R9, R3, 0x1, R0 ;  /* 0x0000000103097824 */ /* 0x004fca00078e0200 */
[----:B------:R-:W-:Y:S02]  /*00a0*/  ISETP.NE.AND P2, PT, R9, RZ, PT ;  /* 0x000000ff0900720c */ /* 0x000fe40003f45270 */
[----:B------:R-:W2:Y:S02]  /*00b0*/  LDC.64 R24, c[0x0][0x388] ;  /* 0x0000e200ff187b82 */ /* 0x000ea40000000a00 */
[----:B------:R-:W-:Y:S01]  /*00c0*/  ISETP.NE.OR P2, PT, R0, RZ, !P2 ;  /* 0x000000ff0000720c */ /* 0x000fe20005745670 */
[----:B0-----:R-:W-:Y:S01]  /*00d0*/  IMAD R10, R10, UR5, R11 ;  /* 0x000000050a0a7c24 */ /* 0x001fe2000f8e020b */
[----:B------:R-:W0:Y:S04]  /*00e0*/  LDCU.64 UR4, c[0x0][0x358] ;  /* 0x00006b00ff0477ac */ /* 0x000e280008000a00 */
[----:B------:R-:W3:Y:S01]  /*00f0*/  LDC.64 R22, c[0x0][0x380] ;  /* 0x0000e000ff167b82 */ /* 0x000ee20000000a00 */
[----:B------:R-:W-:-:S02]  /*0100*/  ISETP.GE.AND P0, PT, R10, 0x20, PT ;  /* 0x000000200a00780c */ /* 0x000fc40003f06270 */
[----:B------:R-:W-:Y:S02]  /*0110*/  ISETP.GT.AND P3, PT, R10, 0x1e, PT ;  /* 0x0000001e0a00780c */ /* 0x000fe40003f64270 */
[----:B------:R-:W-:-:S03]  /*0120*/  ISETP.LT.U32.AND P0, PT, R9, 0x20, !P0 ;  /* 0x000000200900780c */ /* 0x000fc60004701070 */
[----:B------:R-:W4:Y:S01]  /*0130*/  LDC.64 R20, c[0x0][0x388] ;  /* 0x0000e200ff147b82 */ /* 0x000f220000000a00 */
[----:B------:R-:W-:Y:S02]  /*0140*/  @!P2 LEA R3, R3, 0xffffffe0, 0x5 ;  /* 0xffffffe00303a811 */ /* 0x000fe400078e28ff */
[----:B------:R-:W-:Y:S02]  /*0150*/  ISETP.NE.OR P3, PT, R11, 0xf, P3 ;  /* 0x0000000f0b00780c */ /* 0x000fe40001f65670 */
[----:B------:R-:W-:-:S03]  /*0160*/  @!P2 IADD3 R3, P6, PT, R10, R3, RZ ;  /* 0x000000030a03a210 */ /* 0x000fc60007fde0ff */
[----:B------:R-:W5:Y:S01]  /*0170*/  LDC.64 R18, c[0x0][0x380] ;  /* 0x0000e000ff127b82 */ /* 0x000f620000000a00 */
[C---:B------:R-:W-:Y:S01]  /*0180*/  @!P2 LEA.HI.X.SX32 R8, R10.reuse, RZ, 0x1, P6 ;  /* 0x000000ff0a08a211 */ /* 0x040fe200030f0eff */
[----:B------:R-:W-:Y:S01]  /*0190*/  @!P2 IMAD.SHL.U32 R27, R3, 0x8, RZ ;  /* 0x00000008031ba824 */ /* 0x000fe200078e00ff */
[----:B------:R-:W-:Y:S02]  /*01a0*/  @P0 LEA R26, P1, R9, R10, 0x5 ;  /* 0x0000000a091a0211 */ /* 0x000fe400078228ff */
[----:B------:R-:W-:Y:S02]  /*01b0*/  @!P2 SHF.L.U64.HI R8, R3, 0x3, R8 ;  /* 0x000000030308a819 */ /* 0x000fe40000010208 */
[----:B------:R-:W-:Y:S01]  /*01c0*/  @P0 LEA.HI.X.SX32 R7, R10, RZ, 0x1, P1 ;  /* 0x000000ff0a070211 */ /* 0x000fe200008f0eff */
[----:B------:R-:W5:Y:S01]  /*01d0*/  LDC.64 R16, c[0x0][0x388] ;  /* 0x0000e200ff107b82 */ /* 0x000f620000000a00 */
[----:B------:R-:W-:Y:S01]  /*01e0*/  ISETP.GT.U32.AND P1, PT, R9, 0x1e, PT ;  /* 0x0000001e0900780c */ /* 0x000fe20003f24070 */
[C---:B------:R-:W-:Y:S01]  /*01f0*/  @P0 IMAD.SHL.U32 R5, R26.reuse, 0x8, RZ ;  /* 0x000000081a050824 */ /* 0x040fe200078e00ff */
[----:B------:R-:W-:-:S02]  /*0200*/  @P0 SHF.L.U64.HI R26, R26, 0x3, R7 ;  /* 0x000000031a1a0819 */ /* 0x000fc40000010207 */
[----:B------:R-:W-:Y:S02]  /*0210*/  ISETP.NE.OR P1, PT, R0, 0xf, P1 ;  /* 0x0000000f0000780c */ /* 0x000fe40000f25670 */
[C---:B-1----:R-:W-:Y:S01]  /*0220*/  @P0 IADD3 R12, P4, PT, R5.reuse, R12, RZ ;  /* 0x0000000c050c0210 */ /* 0x042fe20007f9e0ff */
[----:B------:R-:W1:Y:S01]  /*0230*/  LDC.64 R14, c[0x0][0x380] ;  /* 0x0000e000ff0e7b82 */ /* 0x000e620000000a00 */
[----:B--2---:R-:W-:Y:S02]  /*0240*/  @P0 IADD3 R24, P5, PT, R5, R24, RZ ;  /* 0x0000001805180210 */ /* 0x004fe40007fbe0ff */
[----:B---3--:R-:W-:Y:S01]  /*0250*/  @!P2 IADD3 R22, P6, PT, R27, R22, RZ ;  /* 0x000000161b16a210 */ /* 0x008fe20007fde0ff */
[----:B------:R-:W-:Y:S01]  /*0260*/  @P0 IMAD.X R13, R26, 0x1, R13, P4 ;  /* 0x000000011a0d0824 */ /* 0x000fe200020e060d */
[----:B------:R-:W-:Y:S01]  /*0270*/  ISETP.GE.AND P4, PT, R10, 0x1, PT ;  /* 0x000000010a00780c */ /* 0x000fe20003f86270 */
[----:B------:R-:W-:Y:S02]  /*0280*/  @P0 IMAD.X R25, R26, 0x1, R25, P5 ;  /* 0x000000011a190824 */ /* 0x000fe400028e0619 */
[----:B------:R-:W2:Y:S01]  /*0290*/  LDC.64 R6, c[0x0][0x388] ;  /* 0x0000e200ff067b82 */ /* 0x000ea20000000a00 */
[----:B------:R-:W-:Y:S01]  /*02a0*/  @!P2 IMAD.X R23, R8, 0x1, R23, P6 ;  /* 0x000000010817a824 */ /* 0x000fe200030e0617 */
[----:B------:R-:W-:Y:S01]  /*02b0*/  @!P1 LEA R26, P5, R9, R10, 0x5 ;  /* 0x0000000a091a9211 */ /* 0x000fe200078a28ff */
[----:B0-----:R-:W3:Y:S01]  /*02c0*/  @P0 LDG.E.64 R12, desc[UR4][R12.64] ;  /* 0x000000040c0c0981 */ /* 0x001ee2000c1e1b00 */
[----:B----4-:R-:W-:-:S02]  /*02d0*/  @!P2 IADD3 R20, P6, PT, R27, R20, RZ ;  /* 0x000000141b14a210 */ /* 0x010fc40007fde0ff */
[----:B------:R-:W-:Y:S01]  /*02e0*/  @!P1 LEA.HI.X.SX32 R27, R10, RZ, 0x1, P5 ;  /* 0x000000ff0a1b9211 */ /* 0x000fe200028f0eff */
[----:B------:R-:W-:Y:S01]  /*02f0*/  @!P1 IMAD.SHL.U32 R29, R26, 0x8, RZ ;  /* 0x000000081a1d9824 */ /* 0x000fe200078e00ff */
[----:B------:R-:W0:Y:S01]  /*0300*/  LDC.64 R4, c[0x0][0x380] ;  /* 0x0000e000ff047b82 */ /* 0x000e220000000a00 */
[----:B------:R-:W-:Y:S01]  /*0310*/  @!P3 LEA R28, P5, R9, R10, 0x5 ;  /* 0x0000000a091cb211 */ /* 0x000fe200078a28ff */
[----:B------:R-:W-:Y:S01]  /*0320*/  @!P2 IMAD.X R21, R8, 0x1, R21, P6 ;  /* 0x000000010815a824 */ /* 0x000fe200030e0615 */
[----:B------:R-:W-:Y:S01]  /*0330*/  ISETP.NE.OR P4, PT, R11, RZ, !P4 ;  /* 0x000000ff0b00720c */ /* 0x000fe20006785670 */
[----:B------:R-:W4:Y:S01]  /*0340*/  @P0 LDG.E.64 R24, desc[UR4][R24.64] ;  /* 0x0000000418180981 */ /* 0x000f22000c1e1b00 */
[----:B------:R-:W-:Y:S02]  /*0350*/  @!P1 SHF.L.U64.HI R26, R26, 0x3, R27 ;  /* 0x000000031a1a9819 */ /* 0x000fe4000001021b */
[----:B------:R-:W-:Y:S01]  /*0360*/  @!P3 LEA.HI.X.SX32 R27, R10, RZ, 0x1, P5 ;  /* 0x000000ff0a1bb211 */ /* 0x000fe200028f0eff */
[----:B------:R-:W0:Y:S01]  /*0370*/  LDC.64 R2, c[0x0][0x388] ;  /* 0x0000e200ff027b82 */ /* 0x000e220000000a00 */
[C---:B-----5:R-:W-:Y:S01]  /*0380*/  @!P1 IADD3 R18, P5, PT, R29.reuse, R18, RZ ;  /* 0x000000121d129210 */ /* 0x060fe20007fbe0ff */
[----:B------:R-:W5:Y:S01]  /*0390*/  @!P2 LDG.E.64 R22, desc[UR4][R22.64] ;  /* 0x000000041616a981 */ /* 0x000f62000c1e1b00 */
[----:B------:R-:W-:Y:S01]  /*03a0*/  @!P1 IADD3 R16, P6, PT, R29, R16, RZ ;  /* 0x000000101d109210 */ /* 0x000fe20007fde0ff */
[C---:B------:R-:W-:Y:S01]  /*03b0*/  @!P3 IMAD.SHL.U32 R29, R28.reuse, 0x8, RZ ;  /* 0x000000081c1db824 */ /* 0x040fe200078e00ff */
[----:B------:R-:W-:Y:S01]  /*03c0*/  @!P3 SHF.L.U64.HI R8, R28, 0x3, R27 ;  /* 0x000000031c08b819 */ /* 0x000fe2000001021b */
[C---:B------:R-:W-:Y:S01]  /*03d0*/  @!P1 IMAD.X R19, R26.reuse, 0x1, R19, P5 ;  /* 0x000000011a139824 */ /* 0x040fe200028e0613 */
[----:B------:R-:W5:Y:S01]  /*03e0*/  @!P2 LDG.E.64 R20, desc[UR4][R20.64] ;  /* 0x000000041414a981 */ /* 0x000f62000c1e1b00 */
[----:B------:R-:W-:Y:S01]  /*03f0*/  @!P1 IMAD.X R17, R26, 0x1, R17, P6 ;  /* 0x000000011a119824 */ /* 0x000fe200030e0611 */
[----:B-1----:R-:W-:Y:S01]  /*0400*/  @!P3 IADD3 R14, P5, PT, R29, R14, RZ ;  /* 0x0000000e1d0eb210 */ /* 0x002fe20007fbe0ff */
[----:B------:R-:W-:Y:S01]  /*0410*/  @!P4 IMAD R27, R9, 0x20, R10 ;  /* 0x00000020091bc824 */ /* 0x000fe200078e020a */
[----:B--2---:R-:W-:Y:S01]  /*0420*/  @!P3 IADD3 R6, P6, PT, R29, R6, RZ ;  /* 0x000000061d06b210 */ /* 0x004fe20007fde0ff */
[----:B------:R-:W2:Y:S02]  /*0430*/  @!P1 LDG.E.64 R18, desc[UR4][R18.64+0x100] ;  /* 0x0001000412129981 */ /* 0x000ea4000c1e1b00 */
[----:B------:R-:W-:-:S02]  /*0440*/  @!P3 IMAD.X R15, R8, 0x1, R15, P5 ;  /* 0x00000001080fb824 */ /* 0x000fc400028e060f */
[----:B------:R-:W2:Y:S01]  /*0450*/  @!P1 LDG.E.64 R16, desc[UR4][R16.64+0x100] ;  /* 0x0001000410109981 */ /* 0x000ea2000c1e1b00 */
[----:B0-----:R-:W-:-:S03]  /*0460*/  @!P4 IMAD.WIDE.U32 R4, R27, 0x8, R4 ;  /* 0x000000081b04c825 */ /* 0x001fc600078e0004 */
[----:B------:R-:W2:Y:S01]  /*0470*/  @!P3 LDG.E.64 R14, desc[UR4][R14.64+0x8] ;  /* 0x000008040e0eb981 */ /* 0x000ea2000c1e1b00 */
[----:B------:R-:W-:Y:S02]  /*0480*/  @!P3 IMAD.X R7, R8, 0x1, R7, P6 ;  /* 0x000000010807b824 */ /* 0x000fe400030e0607 */
[----:B------:R-:W-:Y:S01]  /*0490*/  @!P4 IMAD.WIDE.U32 R2, R27, 0x8, R2 ;  /* 0x000000081b02c825 */ /* 0x000fe200078e0002 */
[----:B------:R-:W2:Y:S04]  /*04a0*/  @!P4 LDG.E.64 R4, desc[UR4][R4.64+-0x8] ;  /* 0xfffff8040404c981 */ /* 0x000ea8000c1e1b00 */
[----:B------:R-:W2:Y:S04]  /*04b0*/  @!P3 LDG.E.64 R6, desc[UR4][R6.64+0x8] ;  /* 0x000008040606b981 */ /* 0x000ea8000c1e1b00 */
[----:B------:R-:W2:Y:S01]  /*04c0*/  @!P4 LDG.E.64 R2, desc[UR4][R2.64+-0x8] ;  /* 0xfffff8040202c981 */ /* 0x000ea2000c1e1b00 */
[----:B------:R-:W0:Y:S01]  /*04d0*/  S2R R28, SR_CgaCtaId ;  /* 0x00000000001c7919 */ /* 0x000e220000008800 */
[----:B------:R-:W-:-:S05]  /*04e0*/  MOV R8, 0x400 ;  /* 0x0000040000087802 */ /* 0x000fca0000000f00 */
[----:B------:R-:W-:Y:S01]  /*04f0*/  VIADD R27, R8, 0xa20 ;  /* 0x00000a20081b7836 */ /* 0x000fe20000000000 */
[----:B0-----:R-:W-:-:S04]  /*0500*/  LEA R26, R28, R8, 0x18 ;  /* 0x000000081c1a7211 */ /* 0x001fc800078ec0ff */
[----:B------:R-:W-:Y:S01]  /*0510*/  LEA R28, R28, R27, 0x18 ;  /* 0x0000001b1c1c7211 */ /* 0x000fe200078ec0ff */
[----:B------:R-:W-:-:S04]  /*0520*/  IMAD R27, R0, 0x90, R26 ;  /* 0x00000090001b7824 */ /* 0x000fc800078e021a */
[----:B------:R-:W-:Y:S02]  /*0530*/  IMAD R29, R0, 0x90, R28 ;  /* 0x00000090001d7824 */ /* 0x000fe400078e021c */
[C---:B------:R-:W-:Y:S02]  /*0540*/  IMAD R8, R11.reuse, 0x8, R27 ;  /* 0x000000080b087824 */ /* 0x040fe400078e021b */
[C---:B------:R-:W-:Y:S02]  /*0550*/  IMAD R0, R11.reuse, 0x8, R29 ;  /* 0x000000080b007824 */ /* 0x040fe400078e021d */
[C---:B------:R-:W-:Y:S02]  /*0560*/  IMAD R31, R11.reuse, 0x8, R26 ;  /* 0x000000080b1f7824 */ /* 0x040fe400078e021a */
[----:B------:R-:W-:Y:S01]  /*0570*/  IMAD R11, R11, 0x8, R28 ;  /* 0x000000080b0b7824 */ /* 0x000fe200078e021c */
[----:B------:R-:W-:Y:S01]  /*0580*/  BSSY.RECONVERGENT B0, `(.L_x_0) ;  /* 0x00000d6000007945 */ /* 0x000fe20003800200 */
[----:B---3--:R0:W-:Y:S02]  /*0590*/  @P0 STS.64 [R8+0x98], R12 ;  /* 0x0000980c08000388 */ /* 0x0081e40000000a00 */
[----:B0-----:R-:W-:-:S02]  /*05a0*/  VIADD R12, R10, 0xffffffff ;  /* 0xffffffff0a0c7836 */ /* 0x001fc40000000000 */
[----:B----4-:R0:W-:Y:S04]  /*05b0*/  @P0 STS.64 [R0+0x98], R24 ;  /* 0x0000981800000388 */ /* 0x0101e80000000a00 */
[----:B-----5:R0:W-:Y:S01]  /*05c0*/  @!P2 STS.64 [R31+0x8], R22 ;  /* 0x000008161f00a388 */ /* 0x0201e20000000a00 */
[----:B------:R-:W-:-:S03]  /*05d0*/  VIADDMNMX.U32 R12, R9, 0xffffffff, R12, !PT ;  /* 0xffffffff090c7846 */ /* 0x000fc6000780000c */
[----:B------:R0:W-:Y:S04]  /*05e0*/  @!P2 STS.64 [R11+0x8], R20 ;  /* 0x000008140b00a388 */ /* 0x0001e80000000a00 */
[----:B--2---:R0:W-:Y:S04]  /*05f0*/  @!P1 STS.64 [R31+0x998], R18 ;  /* 0x000998121f009388 */ /* 0x0041e80000000a00 */
[----:B------:R0:W-:Y:S01]  /*0600*/  @!P1 STS.64 [R11+0x998], R16 ;  /* 0x000998100b009388 */ /* 0x0001e20000000a00 */
[----:B------:R-:W-:-:S03]  /*0610*/  ISETP.GT.U32.AND P1, PT, R12, 0x1d, PT ;  /* 0x0000001d0c00780c */ /* 0x000fc60003f24070 */
[----:B------:R0:W-:Y:S04]  /*0620*/  @!P4 STS.64 [R27+0x90], R4 ;  /* 0x000090041b00c388 */ /* 0x0001e80000000a00 */
[----:B------:R0:W-:Y:S04]  /*0630*/  @!P4 STS.64 [R29+0x90], R2 ;  /* 0x000090021d00c388 */ /* 0x0001e80000000a00 */
[----:B------:R0:W-:Y:S04]  /*0640*/  @!P3 STS.64 [R27+0x118], R14 ;  /* 0x0001180e1b00b388 */ /* 0x0001e80000000a00 */
[----:B------:R0:W-:Y:S01]  /*0650*/  @!P3 STS.64 [R29+0x118], R6 ;  /* 0x000118061d00b388 */ /* 0x0001e20000000a00 */
[----:B------:R-:W-:Y:S06]  /*0660*/  BAR.SYNC.DEFER_BLOCKING 0x0 ;  /* 0x0000000000007b1d */ /* 0x000fec0000010000 */
[----:B------:R-:W-:Y:S05]  /*0670*/  @P1 BRA `(.L_x_1) ;  /* 0x0000000c00181947 */ /* 0x000fea0003800000 */
[----:B------:R-:W1:Y:S01]  /*0680*/  LDCU UR8, c[0x0][0x39c] ;  /* 0x00007380ff0877ac */ /* 0x000e620008000800 */
[----:B0-----:R-:W0:Y:S01]  /*0690*/  LDC.64 R6, c[0x0][0x398] ;  /* 0x0000e600ff067b82 */ /* 0x001e220000000a00 */
[----:B------:R-:W2:Y:S01]  /*06a0*/  LDS.64 R26, [R8+0x98] ;  /* 0x00009800081a7984 */ /* 0x000ea20000000a00 */
[----:B------:R-:W-:Y:S01]  /*06b0*/  IMAD.MOV.U32 R2, RZ, RZ, 0x1 ;  /* 0x00000001ff027424 */ /* 0x000fe200078e00ff */
[----:B------:R-:W-:Y:S01]  /*06c0*/  UMOV UR6, 0xd2f1a9fc ;  /* 0xd2f1a9fc00067882 */ /* 0x000fe20000000000 */
[----:B------:R-:W-:Y:S01]  /*06d0*/  UMOV UR7, 0x3f50624d ;  /* 0x3f50624d00077882 */ /* 0x000fe20000000000 */
[----:B------:R-:W-:Y:S01]  /*06e0*/  BSSY.RECONVERGENT B1, `(.L_x_2) ;  /* 0x0000016000017945 */ /* 0x000fe20003800200 */
[----:B-1----:R-:W0:Y:S02]  /*06f0*/  MUFU.RCP64H R3, UR8 ;  /* 0x0000000800037d08 */ /* 0x002e240008001800 */
[----:B0-----:R-:W-:Y:S02]  /*0700*/  DFMA R4, R2, -R6, 1 ;  /* 0x3ff000000204742b */ /* 0x001fe40000000806 */
[----:B--2---:R-:W-:-:S06]  /*0710*/  DMUL R14, R26, UR6 ;  /* 0x000000061a0e7c28 */ /* 0x004fcc0008000000 */
[----:B------:R-:W-:-:S08]  /*0720*/  DFMA R4, R4, R4, R4 ;  /* 0x000000040404722b */ /* 0x000fd00000000004 */
[----:B------:R-:W-:Y:S01]  /*0730*/  DFMA R4, R2, R4, R2 ;  /* 0x000000040204722b */ /* 0x000fe20000000002 */
[----:B------:R-:W-:-:S07]  /*0740*/  FSETP.GEU.AND P2, PT, |R15|, 6.5827683646048100446e-37, PT ;  /* 0x036000000f00780b */ /* 0x000fce0003f4e200 */
[----:B------:R-:W-:-:S08]  /*0750*/  DFMA R2, R4, -R6, 1 ;  /* 0x3ff000000402742b */ /* 0x000fd00000000806 */
[----:B------:R-:W-:-:S08]  /*0760*/  DFMA R2, R4, R2, R4 ;  /* 0x000000020402722b */ /* 0x000fd00000000004 */
[----:B------:R-:W-:-:S08]  /*0770*/  DMUL R46, R14, R2 ;  /* 0x000000020e2e7228 */ /* 0x000fd00000000000 */
[----:B------:R-:W-:-:S08]  /*0780*/  DFMA R4, R46, -R6, R14 ;  /* 0x800000062e04722b */ /* 0x000fd0000000000e */
[----:B------:R-:W-:-:S10]  /*0790*/  DFMA R46, R2, R4, R46 ;  /* 0x00000004022e722b */ /* 0x000fd4000000002e */
[----:B------:R-:W-:-:S05]  /*07a0*/  FFMA R2, RZ, UR8, R47 ;  /* 0x00000008ff027c23 */ /* 0x000fca000800002f */
[----:B------:R-:W-:-:S13]  /*07b0*/  FSETP.GT.AND P1, PT, |R2|, 1.469367938527859385e-39, PT ;  /* 0x001000000200780b */ /* 0x000fda0003f24200 */
[----:B------:R-:W-:Y:S05]  /*07c0*/  @P1 BRA P2, `(.L_x_3) ;  /* 0x00000000001c1947 */ /* 0x000fea0001000000 */
[----:B------:R-:W0:Y:S01]  /*07d0*/  LDCU.64 UR6, c[0x0][0x398] ;  /* 0x00007300ff0677ac */ /* 0x000e220008000a00 */
[----:B------:R-:W-:Y:S01]  /*07e0*/  MOV R12, 0x820 ;  /* 0x00000820000c7802 */ /* 0x000fe20000000f00 */
[----:B0-----:R-:W-:Y:S02]  /*07f0*/  IMAD.U32 R16, RZ, RZ, UR6 ;  /* 0x00000006ff107e24 */ /* 0x001fe4000f8e00ff */
[----:B------:R-:W-:-:S07]  /*0800*/  IMAD.U32 R17, RZ, RZ, UR7 ;  /* 0x00000007ff117e24 */ /* 0x000fce000f8e00ff */
[----:B------:R-:W-:Y:S05]  /*0810*/  CALL.REL.NOINC `($__internal_0_$__cuda_sm20_div_rn_f64_full) ;  /* 0x0000000c00587944 */ /* 0x000fea0003c00000 */
[----:B------:R-:W-:Y:S02]  /*0820*/  IMAD.MOV.U32 R46, RZ, RZ, R44 ;  /* 0x000000ffff2e7224 */ /* 0x000fe400078e002c */
[----:B------:R-:W-:-:S07]  /*0830*/  IMAD.MOV.U32 R47, RZ, RZ, R45 ;  /* 0x000000ffff2f7224 */ /* 0x000fce00078e002d */
.L_x_3:
[----:B------:R-:W-:Y:S05]  /*0840*/  BSYNC.RECONVERGENT B1 ;  /* 0x0000000000017941 */ /* 0x000fea0003800200 */
.L_x_2:
[----:B------:R-:W0:Y:S01]  /*0850*/  LDCU UR6, c[0x0][0x3a4] ;  /* 0x00007480ff0677ac */ /* 0x000e220008000800 */
[----:B------:R-:W1:Y:S01]  /*0860*/  LDC.64 R12, c[0x0][0x3a0] ;  /* 0x0000e800ff0c7b82 */ /* 0x000e620000000a00 */
[----:B------:R-:W2:Y:S01]  /*0870*/  LDS.64 R34, [R0+0x98] ;  /* 0x0000980000227984 */ /* 0x000ea20000000a00 */
[----:B------:R-:W-:Y:S01]  /*0880*/  IMAD.MOV.U32 R2, RZ, RZ, 0x1 ;  /* 0x00000001ff027424 */ /* 0x000fe200078e00ff */
[----:B------:R-:W-:Y:S01]  /*0890*/  UMOV UR8, 0xd2f1a9fc ;  /* 0xd2f1a9fc00087882 */ /* 0x000fe20000000000 */
[----:B------:R-:W-:Y:S01]  /*08a0*/  UMOV UR9, 0x3f50624d ;  /* 0x3f50624d00097882 */ /* 0x000fe20000000000 */
[----:B------:R-:W3:Y:S01]  /*08b0*/  LDS.64 R24, [R8+0x90] ;  /* 0x0000900008187984 */ /* 0x000ee20000000a00 */
[----:B------:R-:W-:Y:S01]  /*08c0*/  BSSY.RECONVERGENT B1, `(.L_x_4) ;  /* 0x0000018000017945 */ /* 0x000fe20003800200 */
[----:B0-----:R-:W1:Y:S02]  /*08d0*/  MUFU.RCP64H R3, UR6 ;  /* 0x0000000600037d08 */ /* 0x001e640008001800 */
[----:B-1----:R-:W-:-:S02]  /*08e0*/  DFMA R4, R2, -R12, 1 ;  /* 0x3ff000000204742b */ /* 0x002fc4000000080c */
[----:B--2---:R-:W-:-:S06]  /*08f0*/  DMUL R14, R34, UR8 ;  /* 0x00000008220e7c28 */ /* 0x004fcc0008000000 */
[----:B------:R-:W-:Y:S02]  /*0900*/  DFMA R4, R4, R4, R4 ;  /* 0x000000040404722b */ /* 0x000fe40000000004 */
[----:B---3--:R-:W-:-:S06]  /*0910*/  DADD R28, R26, -R24 ;  /* 0x000000001a1c7229 */ /* 0x008fcc0000000818 */
[----:B------:R-:W-:Y:S01]  /*0920*/  DFMA R4, R2, R4, R2 ;  /* 0x000000040204722b */ /* 0x000fe20000000002 */
[----:B------:R-:W-:Y:S01]  /*0930*/  FSETP.GEU.AND P2, PT, |R15|, 6.5827683646048100446e-37, PT ;  /* 0x036000000f00780b */ /* 0x000fe20003f4e200 */
[----:B------:R-:W-:-:S06]  /*0940*/  DFMA R28, R28, -R46, R26 ;  /* 0x8000002e1c1c722b */ /* 0x000fcc000000001a */
        /* <DEDUP_REMOVED lines=15> */
.L_x_5:
[----:B------:R-:W-:Y:S05]  /*0a40*/  BSYNC.RECONVERGENT B1 ;  /* 0x0000000000017941 */ /* 0x000fea0003800200 */
.L_x_4:
[----:B------:R-:W0:Y:S01]  /*0a50*/  LDC.64 R16, c[0x0][0x398] ;  /* 0x0000e600ff107b82 */ /* 0x000e220000000a00 */
[----:B------:R-:W-:Y:S01]  /*0a60*/  IMAD.MOV.U32 R2, RZ, RZ, 0x1 ;  /* 0x00000001ff027424 */ /* 0x000fe200078e00ff */
[----:B------:R-:W1:Y:S01]  /*0a70*/  LDS.64 R32, [R8+0x8] ;  /* 0x0000080008207984 */ /* 0x000e620000000a00 */
[----:B------:R-:W-:Y:S01]  /*0a80*/  UMOV UR6, 0xd2f1a9fc ;  /* 0xd2f1a9fc00067882 */ /* 0x000fe20000000000 */
[----:B------:R-:W-:Y:S01]  /*0a90*/  UMOV UR7, 0x3f50624d ;  /* 0x3f50624d00077882 */ /* 0x000fe20000000000 */
[----:B0-----:R-:W-:-:S06]  /*0aa0*/  DADD R16, R16, R16 ;  /* 0x0000000010107229 */ /* 0x001fcc0000000010 */
[----:B------:R-:W0:Y:S02]  /*0ab0*/  MUFU.RCP64H R3, R17 ;  /* 0x0000001100037308 */ /* 0x000e240000001800 */
[----:B0-----:R-:W-:-:S08]  /*0ac0*/  DFMA R4, -R16, R2, 1 ;  /* 0x3ff000001004742b */ /* 0x001fd00000000102 */
[----:B------:R-:W-:-:S08]  /*0ad0*/  DFMA R4, R4, R4, R4 ;  /* 0x000000040404722b */ /* 0x000fd00000000004 */
[----:B------:R-:W-:-:S08]  /*0ae0*/  DFMA R4, R2, R4, R2 ;  /* 0x000000040204722b */ /* 0x000fd00000000002 */
[----:B------:R-:W-:-:S08]  /*0af0*/  DFMA R2, -R16, R4, 1 ;  /* 0x3ff000001002742b */ /* 0x000fd00000000104 */
[----:B------:R-:W-:-:S08]  /*0b00*/  DFMA R2, R4, R2, R4 ;  /* 0x000000020402722b */ /* 0x000fd00000000004 */
[----:B------:R-:W-:-:S08]  /*0b10*/  DMUL R44, R2, UR6 ;  /* 0x00000006022c7c28 */ /* 0x000fd00008000000 */
[----:B------:R-:W-:-:S08]  /*0b20*/  DFMA R4, -R16, R44, UR6 ;  /* 0x0000000610047e2b */ /* 0x000fd0000800012c */
[----:B------:R-:W-:Y:S02]  /*0b30*/  DFMA R44, R2, R4, R44 ;  /* 0x00000004022c722b */ /* 0x000fe4000000002c */
[----:B-1----:R-:W-:-:S08]  /*0b40*/  DADD R2, R26, -R32 ;  /* 0x000000001a027229 */ /* 0x002fd00000000820 */
[----:B------:R-:W-:Y:S01]  /*0b50*/  FFMA R4, RZ, R17, R45 ;  /* 0x00000011ff047223 */ /* 0x000fe2000000002d */
[----:B------:R-:W-:-:S04]  /*0b60*/  DFMA R28, R2, -R6, R28 ;  /* 0x80000006021c722b */ /* 0x000fc8000000001c */
[----:B------:R-:W-:-:S13]  /*0b70*/  FSETP.GT.AND P1, PT, |R4|, 1.469367938527859385e-39, PT ;  /* 0x001000000400780b */ /* 0x000fda0003f24200 */
[----:B------:R-:W-:Y:S05]  /*0b80*/  @P1 BRA `(.L_x_6) ;  /* 0x0000000000101947 */ /* 0x000fea0003800000 */
[----:B------:R-:W-:Y:S01]  /*0b90*/  IMAD.MOV.U32 R14, RZ, RZ, -0x2d0e5604 ;  /* 0xd2f1a9fcff0e7424 */ /* 0x000fe200078e00ff */
[----:B------:R-:W-:Y:S01]  /*0ba0*/  MOV R12, 0xbd0 ;  /* 0x00000bd0000c7802 */ /* 0x000fe20000000f00 */
[----:B------:R-:W-:-:S07]  /*0bb0*/  IMAD.MOV.U32 R15, RZ, RZ, 0x3f50624d ;  /* 0x3f50624dff0f7424 */ /* 0x000fce00078e00ff */
[----:B------:R-:W-:Y:S05]  /*0bc0*/  CALL.REL.NOINC `($__internal_0_$__cuda_sm20_div_rn_f64_full) ;  /* 0x00000008006c7944 */ /* 0x000fea0003c00000 */
.L_x_6:
[----:B------:R-:W0:Y:S01]  /*0bd0*/  LDC.64 R30, c[0x0][0x390] ;  /* 0x0000e400ff1e7b82 */ /* 0x000e220000000a00 */
[----:B------:R-:W-:-:S07]  /*0be0*/  IMAD R11, R9, 0x20, R10 ;  /* 0x00000020090b7824 */ /* 0x000fce00078e020a */
[----:B------:R-:W1:Y:S01]  /*0bf0*/  LDC.64 R16, c[0x0][0x398] ;  /* 0x0000e600ff107b82 */ /* 0x000e620000000a00 */
[----:B0-----:R-:W-:-:S05]  /*0c00*/  IMAD.WIDE.U32 R30, R11, 0x8, R30 ;  /* 0x000000080b1e7825 */ /* 0x001fca00078e001e */
[----:B------:R-:W2:Y:S04]  /*0c10*/  LDG.E.64 R12, desc[UR4][R30.64+0x8] ;  /* 0x000008041e0c7981 */ /* 0x000ea8000c1e1b00 */
[----:B------:R-:W2:Y:S01]  /*0c20*/  LDG.E.64 R2, desc[UR4][R30.64+-0x8] ;  /* 0xfffff8041e027981 */ /* 0x000ea2000c1e1b00 */
[----:B-1----:R-:W-:Y:S01]  /*0c30*/  DMUL R16, R16, R16 ;  /* 0x0000001010107228 */ /* 0x002fe20000000000 */
[----:B------:R-:W-:Y:S01]  /*0c40*/  IMAD.MOV.U32 R4, RZ, RZ, 0x1 ;  /* 0x00000001ff047424 */ /* 0x000fe200078e00ff */
[----:B------:R-:W-:Y:S01]  /*0c50*/  UMOV UR6, 0xd2f1a9fc ;  /* 0xd2f1a9fc00067882 */ /* 0x000fe20000000000 */
[----:B------:R-:W-:-:S03]  /*0c60*/  UMOV UR7, 0x3f50624d ;  /* 0x3f50624d00077882 */ /* 0x000fc60000000000 */
        /* <DEDUP_REMOVED lines=9> */
[----:B--2---:R-:W-:-:S08]  /*0d00*/  DADD R2, R12, -R2 ;  /* 0x000000000c027229 */ /* 0x004fd00000000802 */
[----:B------:R-:W-:-:S05]  /*0d10*/  FFMA R12, RZ, R17, R5 ;  /* 0x00000011ff0c7223 */ /* 0x000fca0000000005 */
[----:B------:R-:W-:Y:S01]  /*0d20*/  FSETP.GT.AND P1, PT, |R12|, 1.469367938527859385e-39, PT ;  /* 0x001000000c00780b */ /* 0x000fe20003f24200 */
[----:B------:R-:W-:-:S12]  /*0d30*/  DFMA R28, R2, -R44, R28 ;  /* 0x8000002c021c722b */ /* 0x000fd8000000001c */
[----:B------:R-:W-:Y:S05]  /*0d40*/  @P1 BRA `(.L_x_7) ;  /* 0x0000000000181947 */ /* 0x000fea0003800000 */
[----:B------:R-:W-:Y:S01]  /*0d50*/  IMAD.MOV.U32 R14, RZ, RZ, -0x2d0e5604 ;  /* 0xd2f1a9fcff0e7424 */ /* 0x000fe200078e00ff */
[----:B------:R-:W-:Y:S01]  /*0d60*/  MOV R12, 0xd90 ;  /* 0x00000d90000c7802 */ /* 0x000fe20000000f00 */
[----:B------:R-:W-:-:S07]  /*0d70*/  IMAD.MOV.U32 R15, RZ, RZ, 0x3f50624d ;  /* 0x3f50624dff0f7424 */ /* 0x000fce00078e00ff */
[----:B------:R-:W-:Y:S05]  /*0d80*/  CALL.REL.NOINC `($__internal_0_$__cuda_sm20_div_rn_f64_full) ;  /* 0x0000000400fc7944 */ /* 0x000fea0003c00000 */
[----:B------:R-:W-:Y:S02]  /*0d90*/  IMAD.MOV.U32 R4, RZ, RZ, R44 ;  /* 0x000000ffff047224 */ /* 0x000fe400078e002c */
[----:B------:R-:W-:-:S07]  /*0da0*/  IMAD.MOV.U32 R5, RZ, RZ, R45 ;  /* 0x000000ffff057224 */ /* 0x000fce00078e002d */
.L_x_7:
[----:B------:R-:W0:Y:S01]  /*0db0*/  LDC.64 R16, c[0x0][0x3a0] ;  /* 0x0000e800ff107b82 */ /* 0x000e220000000a00 */
[----:B------:R-:W-:Y:S01]  /*0dc0*/  IMAD.MOV.U32 R2, RZ, RZ, 0x1 ;  /* 0x00000001ff027424 */ /* 0x000fe200078e00ff */
[----:B------:R-:W-:Y:S01]  /*0dd0*/  UMOV UR6, 0xd2f1a9fc ;  /* 0xd2f1a9fc00067882 */ /* 0x000fe20000000000 */
[----:B------:R-:W-:Y:S01]  /*0de0*/  UMOV UR7, 0x3f50624d ;  /* 0x3f50624d00077882 */ /* 0x000fe20000000000 */
[----:B------:R-:W-:Y:S02]  /*0df0*/  DADD R26, R26, R26 ;  /* 0x000000001a1a7229 */ /* 0x000fe4000000001a */
[----:B0-----:R-:W-:-:S06]  /*0e00*/  DMUL R16, R16, R16 ;  /* 0x0000001010107228 */ /* 0x001fcc0000000000 */
[----:B------:R-:W0:Y:S02]  /*0e10*/  MUFU.RCP64H R3, R17 ;  /* 0x0000001100037308 */ /* 0x000e240000001800 */
[----:B0-----:R-:W-:-:S08]  /*0e20*/  DFMA R12, -R16, R2, 1 ;  /* 0x3ff00000100c742b */ /* 0x001fd00000000102 */
[----:B------:R-:W-:-:S08]  /*0e30*/  DFMA R12, R12, R12, R12 ;  /* 0x0000000c0c0c722b */ /* 0x000fd0000000000c */
[----:B------:R-:W-:Y:S02]  /*0e40*/  DFMA R2, R2, R12, R2 ;  /* 0x0000000c0202722b */ /* 0x000fe40000000002 */
[----:B------:R-:W0:Y:S06]  /*0e50*/  LDS.64 R12, [R8+0xa0] ;  /* 0x0000a000080c7984 */ /* 0x000e2c0000000a00 */
[----:B------:R-:W-:-:S08]  /*0e60*/  DFMA R14, -R16, R2, 1 ;  /* 0x3ff00000100e742b */ /* 0x000fd00000000102 */
[----:B------:R-:W-:-:S08]  /*0e70*/  DFMA R2, R2, R14, R2 ;  /* 0x0000000e0202722b */ /* 0x000fd00000000002 */
[----:B------:R-:W-:-:S08]  /*0e80*/  DMUL R14, R2, UR6 ;  /* 0x00000006020e7c28 */ /* 0x000fd00008000000 */
[----:B------:R-:W-:-:S08]  /*0e90*/  DFMA R18, -R16, R14, UR6 ;  /* 0x0000000610127e2b */ /* 0x000fd0000800010e */
[----:B------:R-:W-:Y:S02]  /*0ea0*/  DFMA R2, R2, R18, R14 ;  /* 0x000000120202722b */ /* 0x000fe4000000000e */
[----:B0-----:R-:W-:-:S08]  /*0eb0*/  DADD R12, R12, -R26 ;  /* 0x000000000c0c7229 */ /* 0x001fd0000000081a */
[----:B------:R-:W-:Y:S01]  /*0ec0*/  FFMA R14, RZ, R17, R3 ;  /* 0x00000011ff0e7223 */ /* 0x000fe20000000003 */
[----:B------:R-:W-:-:S04]  /*0ed0*/  DADD R24, R24, R12 ;  /* 0x0000000018187229 */ /* 0x000fc8000000000c */
[----:B------:R-:W-:-:S13]  /*0ee0*/  FSETP.GT.AND P1, PT, |R14|, 1.469367938527859385e-39, PT ;  /* 0x001000000e00780b */ /* 0x000fda0003f24200 */
[----:B------:R-:W-:Y:S05]  /*0ef0*/  @P1 BRA `(.L_x_8) ;  /* 0x0000000000181947 */ /* 0x000fea0003800000 */
[----:B------:R-:W-:Y:S01]  /*0f00*/  IMAD.MOV.U32 R14, RZ, RZ, -0x2d0e5604 ;  /* 0xd2f1a9fcff0e7424 */ /* 0x000fe200078e00ff */
[----:B------:R-:W-:Y:S01]  /*0f10*/  MOV R12, 0xf40 ;  /* 0x00000f40000c7802 */ /* 0x000fe20000000f00 */
[----:B------:R-:W-:-:S07]  /*0f20*/  IMAD.MOV.U32 R15, RZ, RZ, 0x3f50624d ;  /* 0x3f50624dff0f7424 */ /* 0x000fce00078e00ff */
[----:B------:R-:W-:Y:S05]  /*0f30*/  CALL.REL.NOINC `($__internal_0_$__cuda_sm20_div_rn_f64_full) ;  /* 0x0000000400907944 */ /* 0x000fea0003c00000 */
[----:B------:R-:W-:Y:S02]  /*0f40*/  IMAD.MOV.U32 R2, RZ, RZ, R44 ;  /* 0x000000ffff027224 */ /* 0x000fe400078e002c */
[----:B------:R-:W-:-:S07]  /*0f50*/  IMAD.MOV.U32 R3, RZ, RZ, R45 ;  /* 0x000000ffff037224 */ /* 0x000fce00078e002d */
.L_x_8:
[----:B------:R-:W0:Y:S01]  /*0f60*/  LDC.64 R16, c[0x0][0x3a0] ;  /* 0x0000e800ff107b82 */ /* 0x000e220000000a00 */
[----:B------:R-:W-:Y:S01]  /*0f70*/  IMAD.MOV.U32 R12, RZ, RZ, 0x1 ;  /* 0x00000001ff0c7424 */ /* 0x000fe200078e00ff */
[----:B------:R-:W1:Y:S01]  /*0f80*/  LDS.64 R14, [R8+0x128] ;  /* 0x00012800080e7984 */ /* 0x000e620000000a00 */
[----:B------:R-:W-:Y:S01]  /*0f90*/  UMOV UR6, 0xd2f1a9fc ;  /* 0xd2f1a9fc00067882 */ /* 0x000fe20000000000 */
[----:B------:R-:W-:Y:S02]  /*0fa0*/  UMOV UR7, 0x3f50624d ;  /* 0x3f50624d00077882 */ /* 0x000fe40000000000 */
[----:B------:R-:W2:Y:S04]  /*0fb0*/  LDS.64 R22, [R0+0x90] ;  /* 0x0000900000167984 */ /* 0x000ea80000000a00 */
[----:B------:R-:W3:Y:S01]  /*0fc0*/  LDS.64 R20, [R0+0x8] ;  /* 0x0000080000147984 */ /* 0x000ee20000000a00 */
[----:B0-----:R-:W-:-:S06]  /*0fd0*/  DADD R16, R16, R16 ;  /* 0x0000000010107229 */ /* 0x001fcc0000000010 */
[----:B------:R-:W0:Y:S01]  /*0fe0*/  MUFU.RCP64H R13, R17 ;  /* 0x00000011000d7308 */ /* 0x000e220000001800 */
[----:B-1----:R-:W-:Y:S02]  /*0ff0*/  DADD R26, -R26, R14 ;  /* 0x000000001a1a7229 */ /* 0x002fe4000000010e */
[----:B0-----:R-:W-:-:S06]  /*1000*/  DFMA R18, -R16, R12, 1 ;  /* 0x3ff000001012742b */ /* 0x001fcc000000010c */
[----:B------:R-:W-:Y:S02]  /*1010*/  DADD R26, R32, R26 ;  /* 0x00000000201a7229 */ /* 0x000fe4000000001a */
[----:B------:R-:W-:-:S06]  /*1020*/  DFMA R18, R18, R18, R18 ;  /* 0x000000121212722b */ /* 0x000fcc0000000012 */
[----:B------:R-:W-:Y:S02]  /*1030*/  DMUL R26, R26, R2 ;  /* 0x000000021a1a7228 */ /* 0x000fe40000000000 */
[----:B------:R-:W-:-:S06]  /*1040*/  DFMA R18, R12, R18, R12 ;  /* 0x000000120c12722b */ /* 0x000fcc000000000c */
[----:B------:R-:W-:Y:S02]  /*1050*/  DFMA R24, R24, R4, R26 ;  /* 0x000000041818722b */ /* 0x000fe4000000001a */
[----:B------:R-:W-:-:S08]  /*1060*/  DFMA R44, -R16, R18, 1 ;  /* 0x3ff00000102c742b */ /* 0x000fd00000000112 */
[----:B------:R-:W-:Y:S02]  /*1070*/  DFMA R44, R18, R44, R18 ;  /* 0x0000002c122c722b */ /* 0x000fe40000000012 */
[----:B--2---:R-:W-:-:S06]  /*1080*/  DADD R18, R34, -R22 ;  /* 0x0000000022127229 */ /* 0x004fcc0000000816 */
[----:B------:R-:W-:Y:S02]  /*1090*/  DMUL R12, R44, UR6 ;  /* 0x000000062c0c7c28 */ /* 0x000fe40008000000 */
[----:B------:R-:W-:-:S06]  /*10a0*/  DFMA R18, R18, -R46, R34 ;  /* 0x8000002e1212722b */ /* 0x000fcc0000000022 */
[----:B------:R-:W-:Y:S01]  /*10b0*/  DFMA R14, -R16, R12, UR6 ;  /* 0x00000006100e7e2b */ /* 0x000fe2000800010c */
[----:B------:R-:W-:Y:S01]  /*10c0*/  UMOV UR6, 0x9999999a ;  /* 0x9999999a00067882 */ /* 0x000fe20000000000 */
[----:B------:R-:W-:Y:S02]  /*10d0*/  UMOV UR7, 0x3fb99999 ;  /* 0x3fb9999900077882 */ /* 0x000fe40000000000 */
[----:B------:R-:W-:-:S04]  /*10e0*/  DFMA R28, R24, UR6, R28 ;  /* 0x00000006181c7c2b */ /* 0x000fc8000800001c */
[----:B------:R-:W-:Y:S02]  /*10f0*/  DFMA R44, R44, R14, R12 ;  /* 0x0000000e2c2c722b */ /* 0x000fe4000000000c */
[----:B---3--:R-:W-:-:S08]  /*1100*/  DADD R12, R34, -R20 ;  /* 0x00000000220c7229 */ /* 0x008fd00000000814 */
        /* <DEDUP_REMOVED lines=8> */
.L_x_9:
[----:B------:R-:W0:Y:S01]  /*1190*/  LDC.64 R12, c[0x0][0x390] ;  /* 0x0000e400ff0c7b82 */ /* 0x000e220000000a00 */
[----:B------:R-:W-:Y:S01]  /*11a0*/  VIADD R11, R11, 0xffffffe0 ;  /* 0xffffffe00b0b7836 */ /* 0x000fe20000000000 */
[----:B------:R-:W2:Y:S04]  /*11b0*/  LDG.E.64 R30, desc[UR4][R30.64+0x100] ;  /* 0x000100041e1e7981 */ /* 0x000ea8000c1e1b00 */
[----:B------:R-:W1:Y:S04]  /*11c0*/  LDS.64 R16, [R0+0x128] ;  /* 0x0001280000107984 */ /* 0x000e680000000a00 */
[----:B------:R-:W3:Y:S01]  /*11d0*/  LDS.64 R14, [R0+0xa0] ;  /* 0x0000a000000e7984 */ /* 0x000ee20000000a00 */
[----:B0-----:R-:W-:-:S06]  /*11e0*/  IMAD.WIDE.U32 R12, R11, 0x8, R12 ;  /* 0x000000080b0c7825 */ /* 0x001fcc00078e000c */
[----:B------:R-:W2:Y:S01]  /*11f0*/  LDG.E.64 R12, desc[UR4][R12.64] ;  /* 0x000000040c0c7981 */ /* 0x000ea2000c1e1b00 */
[----:B------:R-:W-:-:S08]  /*1200*/  DADD R34, R34, R34 ;  /* 0x0000000022227229 */ /* 0x000fd00000000022 */
[----:B-1----:R-:W-:Y:S02]  /*1210*/  DADD R16, -R34, R16 ;  /* 0x0000000022107229 */ /* 0x002fe40000000110 */
[----:B---3--:R-:W-:-:S06]  /*1220*/  DADD R14, R14, -R34 ;  /* 0x000000000e0e7229 */ /* 0x008fcc0000000822 */
[----:B------:R-:W-:Y:S02]  /*1230*/  DADD R16, R20, R16 ;  /* 0x0000000014107229 */ /* 0x000fe40000000010 */
[----:B------:R-:W-:-:S06]  /*1240*/  DADD R22, R22, R14 ;  /* 0x0000000016167229 */ /* 0x000fcc000000000e */
[----:B------:R-:W-:Y:S01]  /*1250*/  DMUL R16, R16, R2 ;  /* 0x0000000210107228 */ /* 0x000fe20000000000 */
[----:B------:R-:W-:Y:S01]  /*1260*/  UMOV UR6, 0x9999999a ;  /* 0x9999999a00067882 */ /* 0x000fe20000000000 */
[----:B------:R-:W-:-:S06]  /*1270*/  UMOV UR7, 0x3fb99999 ;  /* 0x3fb9999900077882 */ /* 0x000fcc0000000000 */
[----:B------:R-:W-:Y:S01]  /*1280*/  DFMA R16, R22, R4, R16 ;  /* 0x000000041610722b */ /* 0x000fe20000000010 */
[----:B------:R1:W-:Y:S01]  /*1290*/  STS.64 [R8+0x98], R28 ;  /* 0x0000981c08007388 */ /* 0x0003e20000000a00 */
[----:B--2---:R-:W-:-:S08]  /*12a0*/  DADD R14, R30, -R12 ;  /* 0x000000001e0e7229 */ /* 0x004fd0000000080c */
[----:B------:R-:W-:-:S08]  /*12b0*/  DFMA R6, R14, -R44, R6 ;  /* 0x8000002c0e06722b */ /* 0x000fd00000000006 */
[----:B------:R-:W-:-:S07]  /*12c0*/  DFMA R6, R16, UR6, R6 ;  /* 0x0000000610067c2b */ /* 0x000fce0008000006 */
[----:B------:R1:W-:Y:S04]  /*12d0*/  STS.64 [R0+0x98], R6 ;  /* 0x0000980600007388 */ /* 0x0003e80000000a00 */
.L_x_1:
[----:B------:R-:W-:Y:S05]  /*12e0*/  BSYNC.RECONVERGENT B0 ;  /* 0x0000000000007941 */ /* 0x000fea0003800200 */
.L_x_0:
[----:B------:R-:W-:Y:S01]  /*12f0*/  BAR.SYNC.DEFER_BLOCKING 0x0 ;  /* 0x0000000000007b1d */ /* 0x000fe20000010000 */
[----:B------:R-:W-:-:S05]  /*1300*/  ISETP.NE.AND P1, PT, R10, 0x1f, PT ;  /* 0x0000001f0a00780c */ /* 0x000fca0003f25270 */
[----:B------:R-:W-:Y:S08]  /*1310*/  BSSY.RECONVERGENT B0, `(.L_x_10) ;  /* 0x0000009000007945 */ /* 0x000ff00003800200 */
[----:B------:R-:W-:Y:S05]  /*1320*/  @!P1 BRA `(.L_x_11) ;  /* 0x0000000000149947 */ /* 0x000fea0003800000 */
[----:B------:R-:W-:-:S13]  /*1330*/  ISETP.NE.AND P1, PT, R10, RZ, PT ;  /* 0x000000ff0a00720c */ /* 0x000fda0003f25270 */
[----:B------:R-:W-:Y:S05]  /*1340*/  @P1 BRA `(.L_x_12) ;  /* 0x0000000000141947 */ /* 0x000fea0003800000 */
[----:B------:R3:W-:Y:S04]  /*1350*/  STS.64 [R8+0x98], RZ ;  /* 0x000098ff08007388 */ /* 0x0007e80000000a00 */
[----:B------:R3:W-:Y:S01]  /*1360*/  STS.64 [R0+0x98], RZ ;  /* 0x000098ff00007388 */ /* 0x0007e20000000a00 */
[----:B------:R-:W-:Y:S05]  /*1370*/  BRA `(.L_x_12) ;  /* 0x0000000000087947 */ /* 0x000fea0003800000 */
.L_x_11:
[----:B------:R2:W-:Y:S04]  /*1380*/  STS.64 [R8+0x98], RZ ;  /* 0x000098ff08007388 */ /* 0x0005e80000000a00 */
[----:B------:R2:W-:Y:S02]  /*1390*/  STS.64 [R0+0x98], RZ ;  /* 0x000098ff00007388 */ /* 0x0005e40000000a00 */
.L_x_12:
[----:B------:R-:W-:Y:S05]  /*13a0*/  BSYNC.RECONVERGENT B0 ;  /* 0x0000000000007941 */ /* 0x000fea0003800200 */
.L_x_10:
[----:B------:R-:W-:Y:S01]  /*13b0*/  ISETP.NE.AND P1, PT, R9, 0x1f, PT ;  /* 0x0000001f0900780c */ /* 0x000fe20003f25270 */
[----:B------:R-:W-:-:S12]  /*13c0*/  BSSY.RECONVERGENT B0, `(.L_x_13) ;  /* 0x000000b000007945 */ /* 0x000fd80003800200 */
[----:B------:R-:W-:Y:S05]  /*13d0*/  @!P1 BRA `(.L_x_14) ;  /* 0x0000000000149947 */ /* 0x000fea0003800000 */
[----:B------:R-:W-:-:S13]  /*13e0*/  ISETP.NE.AND P1, PT, R9, RZ, PT ;  /* 0x000000ff0900720c */ /* 0x000fda0003f25270 */
[----:B------:R-:W-:Y:S05]  /*13f0*/  @P1 BRA `(.L_x_15) ;  /* 0x00000000001c1947 */ /* 0x000fea0003800000 */
[----:B------:R4:W-:Y:S04]  /*1400*/  STS.64 [R8+0x98], RZ ;  /* 0x000098ff08007388 */ /* 0x0009e80000000a00 */
[----:B------:R4:W-:Y:S01]  /*1410*/  STS.64 [R0+0x98], RZ ;  /* 0x000098ff00007388 */ /* 0x0009e20000000a00 */
[----:B------:R-:W-:Y:S05]  /*1420*/  BRA `(.L_x_15) ;  /* 0x0000000000107947 */ /* 0x000fea0003800000 */
.L_x_14:
[----:B0-----:R-:W-:Y:S02]  /*1430*/  IMAD.MOV.U32 R2, RZ, RZ, 0x0 ;  /* 0x00000000ff027424 */ /* 0x001fe400078e00ff */
[----:B------:R-:W-:-:S05]  /*1440*/  IMAD.MOV.U32 R3, RZ, RZ, 0x3ff00000 ;  /* 0x3ff00000ff037424 */ /* 0x000fca00078e00ff */
[----:B------:R0:W-:Y:S04]  /*1450*/  STS.64 [R8+0x98], R2 ;  /* 0x0000980208007388 */ /* 0x0001e80000000a00 */
[----:B------:R0:W-:Y:S02]  /*1460*/  STS.64 [R0+0x98], RZ ;  /* 0x000098ff00007388 */ /* 0x0001e40000000a00 */
.L_x_15:
[----:B------:R-:W-:Y:S05]  /*1470*/  BSYNC.RECONVERGENT B0 ;  /* 0x0000000000007941 */ /* 0x000fea0003800200 */
.L_x_13:
[----:B------:R-:W-:Y:S06]  /*1480*/  BAR.SYNC.DEFER_BLOCKING 0x0 ;  /* 0x0000000000007b1d */ /* 0x000fec0000010000 */
[----:B------:R-:W-:Y:S05]  /*1490*/  @!P0 EXIT ;  /* 0x000000000000894d */ /* 0x000fea0003800000 */
[----:B0-----:R-:W0:Y:S01]  /*14a0*/  LDS.64 R2, [R8+0x98] ;  /* 0x0000980008027984 */ /* 0x001e220000000a00 */
[----:B------:R-:W1:Y:S01]  /*14b0*/  LDCU.128 UR8, c[0x0][0x380] ;  /* 0x00007000ff0877ac */ /* 0x000e620008000c00 */
[----:B------:R-:W-:Y:S02]  /*14c0*/  LEA R9, P0, R9, R10, 0x5 ;  /* 0x0000000a09097211 */ /* 0x000fe400078028ff */
[----:B------:R-:W5:Y:S02]  /*14d0*/  LDS.64 R4, [R0+0x98] ;  /* 0x0000980000047984 */ /* 0x000f640000000a00 */
[----:B------:R-:W-:Y:S01]  /*14e0*/  LEA.HI.X.SX32 R10, R10, RZ, 0x1, P0 ;  /* 0x000000ff0a0a7211 */ /* 0x000fe200000f0eff */
[----:B------:R-:W-:-:S03]  /*14f0*/  IMAD.SHL.U32 R11, R9, 0x8, RZ ;  /* 0x00000008090b7824 */ /* 0x000fc600078e00ff */
[----:B------:R-:W-:Y:S02]  /*1500*/  SHF.L.U64.HI R9, R9, 0x3, R10 ;  /* 0x0000000309097819 */ /* 0x000fe4000001020a */
[C---:B-1----:R-:W-:Y:S02]  /*1510*/  IADD3 R6, P0, PT, R11.reuse, UR8, RZ ;  /* 0x000000080b067c10 */ /* 0x042fe4000ff1e0ff */
[----:B------:R-:W-:Y:S02]  /*1520*/  IADD3 R10, P1, PT, R11, UR10, RZ ;  /* 0x0000000a0b0a7c10 */ /* 0x000fe4000ff3e0ff */
[C---:B------:R-:W-:Y:S02]  /*1530*/  IADD3.X R7, PT, PT, R9.reuse, UR9, RZ, P0, !PT ;  /* 0x0000000909077c10 */ /* 0x040fe400087fe4ff */
[----:B------:R-:W-:-:S03]  /*1540*/  IADD3.X R11, PT, PT, R9, UR11, RZ, P1, !PT ;  /* 0x0000000b090b7c10 */ /* 0x000fc60008ffe4ff */
[----:B0-----:R-:W-:Y:S04]  /*1550*/  STG.E.64 desc[UR4][R6.64], R2 ;  /* 0x0000000206007986 */ /* 0x001fe8000c101b04 */
[----:B-----5:R-:W-:Y:S01]  /*1560*/  STG.E.64 desc[UR4][R10.64], R4 ;  /* 0x000000040a007986 */ /* 0x020fe2000c101b04 */
[----:B------:R-:W-:Y:S05]  /*1570*/  EXIT ;  /* 0x000000000000794d */ /* 0x000fea0003800000 */
        .weak           $__internal_0_$__cuda_sm20_div_rn_f64_full
        .type           $__internal_0_$__cuda_sm20_div_rn_f64_full,@function
        .size           $__internal_0_$__cuda_sm20_div_rn_f64_full,(.L_x_52 - $__internal_0_$__cuda_sm20_div_rn_f64_full)
$__internal_0_$__cuda_sm20_div_rn_f64_full:
[C---:B------:R-:W-:Y:S01]  /*1580*/  FSETP.GEU.AND P1, PT, |R17|.reuse, 1.469367938527859385e-39, PT ;  /* 0x001000001100780b */ /* 0x040fe20003f2e200 */
[----:B------:R-:W-:Y:S01]  /*1590*/  IMAD.MOV.U32 R44, RZ, RZ, 0x1 ;  /* 0x00000001ff2c7424 */ /* 0x000fe200078e00ff */
[----:B------:R-:W-:Y:S01]  /*15a0*/  LOP3.LUT R18, R17, 0x800fffff, RZ, 0xc0, !PT ;  /* 0x800fffff11127812 */ /* 0x000fe200078ec0ff */
[----:B------:R-:W-:Y:S01]  /*15b0*/  IMAD.MOV.U32 R40, RZ, RZ, 0x1ca00000 ;  /* 0x1ca00000ff287424 */ /* 0x000fe200078e00ff */
[C---:B------:R-:W-:Y:S01]  /*15c0*/  FSETP.GEU.AND P3, PT, |R15|.reuse, 1.469367938527859385e-39, PT ;  /* 0x001000000f00780b */ /* 0x040fe20003f6e200 */
[----:B------:R-:W-:Y:S01]  /*15d0*/  BSSY.RECONVERGENT B2, `(.L_x_16) ;  /* 0x0000053000027945 */ /* 0x000fe20003800200 */
[----:B------:R-:W-:Y:S01]  /*15e0*/  LOP3.LUT R19, R18, 0x3ff00000, RZ, 0xfc, !PT ;  /* 0x3ff0000012137812 */ /* 0x000fe200078efcff */
[----:B------:R-:W-:Y:S01]  /*15f0*/  IMAD.MOV.U32 R18, RZ, RZ, R16 ;  /* 0x000000ffff127224 */ /* 0x000fe200078e0010 */
[----:B------:R-:W-:Y:S02]  /*1600*/  LOP3.LUT R13, R15, 0x7ff00000, RZ, 0xc0, !PT ;  /* 0x7ff000000f0d7812 */ /* 0x000fe400078ec0ff */
[----:B------:R-:W-:-:S03]  /*1610*/  LOP3.LUT R42, R17, 0x7ff00000, RZ, 0xc0, !PT ;  /* 0x7ff00000112a7812 */ /* 0x000fc600078ec0ff */
[----:B------:R-:W-:Y:S01]  /*1620*/  @!P1 DMUL R18, R16, 8.98846567431157953865e+307 ;  /* 0x7fe0000010129828 */ /* 0x000fe20000000000 */
[----:B------:R-:W-:Y:S01]  /*1630*/  ISETP.GE.U32.AND P2, PT, R13, R42, PT ;  /* 0x0000002a0d00720c */ /* 0x000fe20003f46070 */
[----:B------:R-:W-:Y:S02]  /*1640*/  IMAD.MOV.U32 R41, RZ, RZ, R13 ;  /* 0x000000ffff297224 */ /* 0x000fe400078e000d */
[----:B------:R-:W-:Y:S02]  /*1650*/  @!P3 LOP3.LUT R36, R17, 0x7ff00000, RZ, 0xc0, !PT ;  /* 0x7ff000001124b812 */ /* 0x000fe400078ec0ff */
[----:B------:R-:W0:Y:S01]  /*1660*/  MUFU.RCP64H R45, R19 ;  /* 0x00000013002d7308 */ /* 0x000e220000001800 */
[----:B------:R-:W-:Y:S02]  /*1670*/  SEL R37, R40, 0x63400000, !P2 ;  /* 0x6340000028257807 */ /* 0x000fe40005000000 */
[----:B------:R-:W-:Y:S02]  /*1680*/  @!P3 ISETP.GE.U32.AND P4, PT, R13, R36, PT ;  /* 0x000000240d00b20c */ /* 0x000fe40003f86070 */
[----:B------:R-:W-:-:S02]  /*1690*/  LOP3.LUT R37, R37, 0x800fffff, R15, 0xf8, !PT ;  /* 0x800fffff25257812 */ /* 0x000fc400078ef80f */
[----:B------:R-:W-:Y:S01]  /*16a0*/  @!P1 LOP3.LUT R42, R19, 0x7ff00000, RZ, 0xc0, !PT ;  /* 0x7ff00000132a9812 */ /* 0x000fe200078ec0ff */
[----:B0-----:R-:W-:-:S08]  /*16b0*/  DFMA R38, R44, -R18, 1 ;  /* 0x3ff000002c26742b */ /* 0x001fd00000000812 */
[----:B------:R-:W-:-:S08]  /*16c0*/  DFMA R38, R38, R38, R38 ;  /* 0x000000262626722b */ /* 0x000fd00000000026 */
[----:B------:R-:W-:Y:S01]  /*16d0*/  DFMA R44, R44, R38, R44 ;  /* 0x000000262c2c722b */ /* 0x000fe2000000002c */
[----:B------:R-:W-:Y:S01]  /*16e0*/  @!P3 SEL R39, R40, 0x63400000, !P4 ;  /* 0x634000002827b807 */ /* 0x000fe20006000000 */
[----:B------:R-:W-:-:S03]  /*16f0*/  @!P3 IMAD.MOV.U32 R38, RZ, RZ, RZ ;  /* 0x000000ffff26b224 */ /* 0x000fc600078e00ff */
[----:B------:R-:W-:-:S03]  /*1700*/  @!P3 LOP3.LUT R36, R39, 0x80000000, R15, 0xf8, !PT ;  /* 0x800000002724b812 */ /* 0x000fc600078ef80f */
[----:B------:R-:W-:Y:S01]  /*1710*/  DFMA R48, R44, -R18, 1 ;  /* 0x3ff000002c30742b */ /* 0x000fe20000000812 */
[----:B------:R-:W-:Y:S01]  /*1720*/  @!P3 LOP3.LUT R39, R36, 0x100000, RZ, 0xfc, !PT ;  /* 0x001000002427b812 */ /* 0x000fe200078efcff */
[----:B------:R-:W-:-:S06]  /*1730*/  IMAD.MOV.U32 R36, RZ, RZ, R14 ;  /* 0x000000ffff247224 */ /* 0x000fcc00078e000e */
[----:B------:R-:W-:Y:S02]  /*1740*/  DFMA R48, R44, R48, R44 ;  /* 0x000000302c30722b */ /* 0x000fe4000000002c */
[----:B------:R-:W-:-:S08]  /*1750*/  @!P3 DFMA R36, R36, 2, -R38 ;  /* 0x400000002424b82b */ /* 0x000fd00000000826 */
[----:B------:R-:W-:Y:S02]  /*1760*/  DMUL R44, R48, R36 ;  /* 0x00000024302c7228 */ /* 0x000fe40000000000 */
[----:B------:R-:W-:-:S05]  /*1770*/  @!P3 LOP3.LUT R41, R37, 0x7ff00000, RZ, 0xc0, !PT ;  /* 0x7ff000002529b812 */ /* 0x000fca00078ec0ff */
[----:B------:R-:W-:Y:S01]  /*1780*/  VIADD R43, R41, 0xffffffff ;  /* 0xffffffff292b7836 */ /* 0x000fe20000000000 */
[----:B------:R-:W-:-:S04]  /*1790*/  DFMA R38, R44, -R18, R36 ;  /* 0x800000122c26722b */ /* 0x000fc80000000024 */
[----:B------:R-:W-:-:S04]  /*17a0*/  ISETP.GT.U32.AND P1, PT, R43, 0x7feffffe, PT ;  /* 0x7feffffe2b00780c */ /* 0x000fc80003f24070 */
[----:B------:R-:W-:Y:S01]  /*17b0*/  DFMA R38, R48, R38, R44 ;  /* 0x000000263026722b */ /* 0x000fe2000000002c */
[----:B------:R-:W-:-:S05]  /*17c0*/  VIADD R44, R42, 0xffffffff ;  /* 0xffffffff2a2c7836 */ /* 0x000fca0000000000 */
[----:B------:R-:W-:-:S13]  /*17d0*/  ISETP.GT.U32.OR P1, PT, R44, 0x7feffffe, P1 ;  /* 0x7feffffe2c00780c */ /* 0x000fda0000f24470 */
[----:B------:R-:W-:Y:S05]  /*17e0*/  @P1 BRA `(.L_x_17) ;  /* 0x0000000000701947 */ /* 0x000fea0003800000 */
[----:B------:R-:W-:-:S04]  /*17f0*/  LOP3.LUT R14, R17, 0x7ff00000, RZ, 0xc0, !PT ;  /* 0x7ff00000110e7812 */ /* 0x000fc800078ec0ff */
[CC--:B------:R-:W-:Y:S02]  /*1800*/  VIADDMNMX R15, R13.reuse, -R14.reuse, 0xb9600000, !PT ;  /* 0xb96000000d0f7446 */ /* 0x0c0fe4000780090e */
[----:B------:R-:W-:Y:S02]  /*1810*/  ISETP.GE.U32.AND P1, PT, R13, R14, PT ;  /* 0x0000000e0d00720c */ /* 0x000fe40003f26070 */
[----:B------:R-:W-:Y:S02]  /*1820*/  VIMNMX R15, PT, PT, R15, 0x46a00000, PT ;  /* 0x46a000000f0f7848 */ /* 0x000fe40003fe0100 */
[----:B------:R-:W-:-:S05]  /*1830*/  SEL R40, R40, 0x63400000, !P1 ;  /* 0x6340000028287807 */ /* 0x000fca0004800000 */
[----:B------:R-:W-:Y:S02]  /*1840*/  IMAD.IADD R15, R15, 0x1, -R40 ;  /* 0x000000010f0f7824 */ /* 0x000fe400078e0a28 */
[----:B------:R-:W-:Y:S02]  /*1850*/  IMAD.MOV.U32 R40, RZ, RZ, RZ ;  /* 0x000000ffff287224 */ /* 0x000fe400078e00ff */
[----:B------:R-:W-:-:S06]  /*1860*/  VIADD R41, R15, 0x7fe00000 ;  /* 0x7fe000000f297836 */ /* 0x000fcc0000000000 */
[----:B------:R-:W-:-:S10]  /*1870*/  DMUL R44, R38, R40 ;  /* 0x00000028262c7228 */ /* 0x000fd40000000000 */
[----:B------:R-:W-:-:S13]  /*1880*/  FSETP.GTU.AND P1, PT, |R45|, 1.469367938527859385e-39, PT ;  /* 0x001000002d00780b */ /* 0x000fda0003f2c200 */
[----:B------:R-:W-:Y:S05]  /*1890*/  @P1 BRA `(.L_x_18) ;  /* 0x0000000000981947 */ /* 0x000fea0003800000 */
[----:B------:R-:W-:Y:S01]  /*18a0*/  DFMA R18, R38, -R18, R36 ;  /* 0x800000122612722b */ /* 0x000fe20000000024 */
[----:B------:R-:W-:-:S09]  /*18b0*/  IMAD.MOV.U32 R40, RZ, RZ, RZ ;  /* 0x000000ffff287224 */ /* 0x000fd200078e00ff */
[C---:B------:R-:W-:Y:S02]  /*18c0*/  FSETP.NEU.AND P1, PT, R19.reuse, RZ, PT ;  /* 0x000000ff1300720b */ /* 0x040fe40003f2d000 */
[----:B------:R-:W-:-:S04]  /*18d0*/  LOP3.LUT R16, R19, 0x80000000, R17, 0x48, !PT ;  /* 0x8000000013107812 */ /* 0x000fc800078e4811 */
[----:B------:R-:W-:-:S07]  /*18e0*/  LOP3.LUT R41, R16, R41, RZ, 0xfc, !PT ;  /* 0x0000002910297212 */ /* 0x000fce00078efcff */
[----:B------:R-:W-:Y:S05]  /*18f0*/  @!P1 BRA `(.L_x_18) ;  /* 0x0000000000809947 */ /* 0x000fea0003800000 */
[----:B------:R-:W-:Y:S01]  /*1900*/  IMAD.MOV R19, RZ, RZ, -R15 ;  /* 0x000000ffff137224 */ /* 0x000fe200078e0a0f */
[----:B------:R-:W-:Y:S01]  /*1910*/  IADD3 R15, PT, PT, -R15, -0x43300000, RZ ;  /* 0xbcd000000f0f7810 */ /* 0x000fe20007ffe1ff */
[----:B------:R-:W-:-:S06]  /*1920*/  IMAD.MOV.U32 R18, RZ, RZ, RZ ;  /* 0x000000ffff127224 */ /* 0x000fcc00078e00ff */
[----:B------:R-:W-:Y:S02]  /*1930*/  DFMA R18, R44, -R18, R38 ;  /* 0x800000122c12722b */ /* 0x000fe40000000026 */
[----:B------:R-:W-:-:S08]  /*1940*/  DMUL.RP R38, R38, R40 ;  /* 0x0000002826267228 */ /* 0x000fd00000008000 */
[----:B------:R-:W-:Y:S02]  /*1950*/  FSETP.NEU.AND P1, PT, |R19|, R15, PT ;  /* 0x0000000f1300720b */ /* 0x000fe40003f2d200 */
[----:B------:R-:W-:Y:S02]  /*1960*/  LOP3.LUT R16, R39, R16, RZ, 0x3c, !PT ;  /* 0x0000001027107212 */ /* 0x000fe400078e3cff */
[----:B------:R-:W-:Y:S02]  /*1970*/  FSEL R14, R38, R44, !P1 ;  /* 0x0000002c260e7208 */ /* 0x000fe40004800000 */
[----:B------:R-:W-:-:S03]  /*1980*/  FSEL R45, R16, R45, !P1 ;  /* 0x0000002d102d7208 */ /* 0x000fc60004800000 */
[----:B------:R-:W-:Y:S01]  /*1990*/  IMAD.MOV.U32 R44, RZ, RZ, R14 ;  /* 0x000000ffff2c7224 */ /* 0x000fe200078e000e */
[----:B------:R-:W-:Y:S06]  /*19a0*/  BRA `(.L_x_18) ;  /* 0x0000000000547947 */ /* 0x000fec0003800000 */
.L_x_17:
[----:B------:R-:W-:-:S14]  /*19b0*/  DSETP.NAN.AND P1, PT, R14, R14, PT ;  /* 0x0000000e0e00722a */ /* 0x000fdc0003f28000 */
[----:B------:R-:W-:Y:S05]  /*19c0*/  @P1 BRA `(.L_x_19) ;  /* 0x0000000000441947 */ /* 0x000fea0003800000 */
[----:B------:R-:W-:-:S14]  /*19d0*/  DSETP.NAN.AND P1, PT, R16, R16, PT ;  /* 0x000000101000722a */ /* 0x000fdc0003f28000 */
[----:B------:R-:W-:Y:S05]  /*19e0*/  @P1 BRA `(.L_x_20) ;  /* 0x0000000000301947 */ /* 0x000fea0003800000 */
[----:B------:R-:W-:Y:S01]  /*19f0*/  ISETP.NE.AND P1, PT, R41, R42, PT ;  /* 0x0000002a2900720c */ /* 0x000fe20003f25270 */
[----:B------:R-:W-:Y:S02]  /*1a00*/  IMAD.MOV.U32 R44, RZ, RZ, 0x0 ;  /* 0x00000000ff2c7424 */ /* 0x000fe400078e00ff */
[----:B------:R-:W-:-:S10]  /*1a10*/  IMAD.MOV.U32 R45, RZ, RZ, -0x80000 ;  /* 0xfff80000ff2d7424 */ /* 0x000fd400078e00ff */
[----:B------:R-:W-:Y:S05]  /*1a20*/  @!P1 BRA `(.L_x_18) ;  /* 0x0000000000349947 */ /* 0x000fea0003800000 */
[----:B------:R-:W-:Y:S02]  /*1a30*/  ISETP.NE.AND P1, PT, R41, 0x7ff00000, PT ;  /* 0x7ff000002900780c */ /* 0x000fe40003f25270 */
[----:B------:R-:W-:Y:S02]  /*1a40*/  LOP3.LUT R45, R15, 0x80000000, R17, 0x48, !PT ;  /* 0x800000000f2d7812 */ /* 0x000fe400078e4811 */
[----:B------:R-:W-:-:S13]  /*1a50*/  ISETP.EQ.OR P1, PT, R42, RZ, !P1 ;  /* 0x000000ff2a00720c */ /* 0x000fda0004f22670 */
[----:B------:R-:W-:Y:S01]  /*1a60*/  @P1 LOP3.LUT R13, R45, 0x7ff00000, RZ, 0xfc, !PT ;  /* 0x7ff000002d0d1812 */ /* 0x000fe200078efcff */
[----:B------:R-:W-:Y:S02]  /*1a70*/  @!P1 IMAD.MOV.U32 R44, RZ, RZ, RZ ;  /* 0x000000ffff2c9224 */ /* 0x000fe400078e00ff */
[----:B------:R-:W-:Y:S02]  /*1a80*/  @P1 IMAD.MOV.U32 R44, RZ, RZ, RZ ;  /* 0x000000ffff2c1224 */ /* 0x000fe400078e00ff */
[----:B------:R-:W-:Y:S01]  /*1a90*/  @P1 IMAD.MOV.U32 R45, RZ, RZ, R13 ;  /* 0x000000ffff2d1224 */ /* 0x000fe200078e000d */
[----:B------:R-:W-:Y:S06]  /*1aa0*/  BRA `(.L_x_18) ;  /* 0x0000000000147947 */ /* 0x000fec0003800000 */
.L_x_20:
[----:B------:R-:W-:Y:S01]  /*1ab0*/  LOP3.LUT R45, R17, 0x80000, RZ, 0xfc, !PT ;  /* 0x00080000112d7812 */ /* 0x000fe200078efcff */
[----:B------:R-:W-:Y:S01]  /*1ac0*/  IMAD.MOV.U32 R44, RZ, RZ, R16 ;  /* 0x000000ffff2c7224 */ /* 0x000fe200078e0010 */
[----:B------:R-:W-:Y:S06]  /*1ad0*/  BRA `(.L_x_18) ;  /* 0x0000000000087947 */ /* 0x000fec0003800000 */
.L_x_19:
[----:B------:R-:W-:Y:S01]  /*1ae0*/  LOP3.LUT R45, R15, 0x80000, RZ, 0xfc, !PT ;  /* 0x000800000f2d7812 */ /* 0x000fe200078efcff */
[----:B------:R-:W-:-:S07]  /*1af0*/  IMAD.MOV.U32 R44, RZ, RZ, R14 ;  /* 0x000000ffff2c7224 */ /* 0x000fce00078e000e */
.L_x_18:
[----:B------:R-:W-:Y:S05]  /*1b00*/  BSYNC.RECONVERGENT B2 ;  /* 0x0000000000027941 */ /* 0x000fea0003800200 */
.L_x_16:
[----:B------:R-:W-:-:S04]  /*1b10*/  IMAD.MOV.U32 R13, RZ, RZ, 0x0 ;  /* 0x00000000ff0d7424 */ /* 0x000fc800078e00ff */
[----:B------:R-:W-:Y:S05]  /*1b20*/  RET.REL.NODEC R12 `(_Z15velocity_updatePdS_S_dd) ;  /* 0xffffffe40c347950 */ /* 0x000fea0003c3ffff */
.L_x_21:
[----:B------:R-:W-:-:S00]  /*1b30*/  BRA `(.L_x_21) ;  /* 0xfffffffc00fc7947 */ /* 0x000fc0000383ffff */
[----:B------:R-:W-:-:S00]  /*1b40*/  NOP ;  /* 0x0000000000007918 */ /* 0x000fc00000000000 */
        /* <DEDUP_REMOVED lines=11> */
.L_x_52:


//--------------------- .text._Z22solve_pressure_poissonPdS_S_dd --------------------------
	.section	.text._Z22solve_pressure_poissonPdS_S_dd,"ax",@progbits
	.align	128
        .global         _Z22solve_pressure_poissonPdS_S_dd
        .type           _Z22solve_pressure_poissonPdS_S_dd,@function
        .size           _Z22solve_pressure_poissonPdS_S_dd,(.L_x_53 - _Z22solve_pressure_poissonPdS_S_dd)
        .other          _Z22solve_pressure_poissonPdS_S_dd,@"STO_CUDA_ENTRY STV_DEFAULT"
_Z22solve_pressure_poissonPdS_S_dd:
.text._Z22solve_pressure_poissonPdS_S_dd:
[----:B------:R-:W-:Y:S01]  /*0000*/  LDC R1, c[0x0][0x37c] ;  /* 0x0000df00ff017b82 */ /* 0x000fe20000000800 */
[----:B------:R-:W0:Y:S07]  /*0010*/  S2R R18, SR_TID.X ;  /* 0x0000000000127919 */ /* 0x000e2e0000002100 */
[----:B------:R-:W1:Y:S01]  /*0020*/  LDC R6, c[0x0][0x364] ;  /* 0x0000d900ff067b82 */ /* 0x000e620000000800 */
[----:B------:R-:W2:Y:S01]  /*0030*/  LDCU.64 UR6, c[0x0][0x388] ;  /* 0x00007100ff0677ac */ /* 0x000ea20008000a00 */
[----:B------:R-:W3:Y:S06]  /*0040*/  S2R R19, SR_TID.Y ;  /* 0x0000000000137919 */ /* 0x000eec0000002200 */
[----:B------:R-:W0:Y:S08]  /*0050*/  S2UR UR5, SR_CTAID.X ;  /* 0x00000000000579c3 */ /* 0x000e300000002500 */
[----:B------:R-:W0:Y:S08]  /*0060*/  LDC R3, c[0x0][0x360] ;  /* 0x0000d800ff037b82 */ /* 0x000e300000000800 */
[----:B------:R-:W1:Y:S01]  /*0070*/  S2UR UR4, SR_CTAID.Y ;  /* 0x00000000000479c3 */ /* 0x000e620000002600 */
[----:B0-----:R-:W-:-:S05]  /*0080*/  IMAD R4, R3, UR5, R18 ;  /* 0x0000000503047c24 */ /* 0x001fca000f8e0212 */
[----:B------:R-:W-:Y:S02]  /*0090*/  ISETP.GE.AND P1, PT, R4, 0x1, PT ;  /* 0x000000010400780c */ /* 0x000fe40003f26270 */
[----:B------:R-:W-:Y:S01]  /*00a0*/  SHF.R.S32.HI R10, RZ, 0x1f, R4 ;  /* 0x0000001fff0a7819 */ /* 0x000fe20000011404 */
[----:B-1----:R-:W-:Y:S01]  /*00b0*/  IMAD R6, R6, UR4, RZ ;  /* 0x0000000406067c24 */ /* 0x002fe2000f8e02ff */
[----:B------:R-:W-:Y:S01]  /*00c0*/  ISETP.NE.OR P1, PT, R18, RZ, !P1 ;  /* 0x000000ff1200720c */ /* 0x000fe20004f25670 */
[----:B------:R-:W0:Y:S01]  /*00d0*/  LDCU.64 UR4, c[0x0][0x358] ;  /* 0x00006b00ff0477ac */ /* 0x000e220008000a00 */
[----:B------:R-:W-:Y:S01]  /*00e0*/  ISETP.GE.AND P0, PT, R4, 0x20, PT ;  /* 0x000000200400780c */ /* 0x000fe20003f06270 */
[----:B---3--:R-:W-:-:S04]  /*00f0*/  IMAD.IADD R0, R6, 0x1, R19 ;  /* 0x0000000106007824 */ /* 0x008fc800078e0213 */
[C---:B------:R-:W-:Y:S01]  /*0100*/  IMAD.SHL.U32 R5, R0.reuse, 0x20, RZ ;  /* 0x0000002000057824 */ /* 0x040fe200078e00ff */
[C---:B------:R-:W-:Y:S02]  /*0110*/  ISETP.NE.AND P2, PT, R0.reuse, RZ, PT ;  /* 0x000000ff0000720c */ /* 0x040fe40003f45270 */
[----:B------:R-:W-:Y:S02]  /*0120*/  ISETP.GT.U32.AND P4, PT, R0, 0x1e, PT ;  /* 0x0000001e0000780c */ /* 0x000fe40003f84070 */
[C---:B------:R-:W-:Y:S01]  /*0130*/  ISETP.NE.OR P2, PT, R19.reuse, RZ, !P2 ;  /* 0x000000ff1300720c */ /* 0x040fe20005745670 */
[----:B------:R-:W1:Y:S01]  /*0140*/  @!P1 LDC.64 R2, c[0x0][0x388] ;  /* 0x0000e200ff029b82 */ /* 0x000e620000000a00 */
[C---:B------:R-:W-:Y:S01]  /*0150*/  IADD3 R7, P3, PT, R4.reuse, R5, RZ ;  /* 0x0000000504077210 */ /* 0x040fe20007f7e0ff */
[----:B------:R-:W-:Y:S01]  /*0160*/  @!P1 IMAD.IADD R15, R4, 0x1, R5 ;  /* 0x00000001040f9824 */ /* 0x000fe200078e0205 */
[----:B------:R-:W-:Y:S02]  /*0170*/  ISETP.LT.U32.AND P0, PT, R0, 0x20, !P0 ;  /* 0x000000200000780c */ /* 0x000fe40004701070 */
[----:B------:R-:W-:Y:S01]  /*0180*/  ISETP.NE.OR P4, PT, R19, 0xf, P4 ;  /* 0x0000000f1300780c */ /* 0x000fe20002785670 */
[----:B------:R-:W-:Y:S01]  /*0190*/  IMAD.X R8, RZ, RZ, R10, P3 ;  /* 0x000000ffff087224 */ /* 0x000fe200018e060a */
[----:B------:R-:W-:-:S04]  /*01a0*/  ISETP.GT.AND P3, PT, R4, 0x1e, PT ;  /* 0x0000001e0400780c */ /* 0x000fc80003f64270 */
[----:B------:R-:W-:Y:S02]  /*01b0*/  ISETP.NE.OR P3, PT, R18, 0xf, P3 ;  /* 0x0000000f1200780c */ /* 0x000fe40001f65670 */
[----:B------:R-:W-:Y:S02]  /*01c0*/  @!P2 LEA R9, R6, 0xffffffe0, 0x5 ;  /* 0xffffffe00609a811 */ /* 0x000fe400078e28ff */
[C---:B------:R-:W-:Y:S01]  /*01d0*/  SHF.L.U64.HI R6, R7.reuse, 0x3, R8 ;  /* 0x0000000307067819 */ /* 0x040fe20000010208 */
[----:B------:R-:W-:Y:S01]  /*01e0*/  IMAD.SHL.U32 R7, R7, 0x8, RZ ;  /* 0x0000000807077824 */ /* 0x000fe200078e00ff */
[----:B------:R-:W-:-:S04]  /*01f0*/  @!P2 IADD3 R11, P5, PT, R4, R9, RZ ;  /* 0x00000009040ba210 */ /* 0x000fc80007fbe0ff */
[----:B--2---:R-:W-:Y:S01]  /*0200*/  IADD3 R8, P6, PT, R7, UR6, RZ ;  /* 0x0000000607087c10 */ /* 0x004fe2000ffde0ff */
[----:B------:R-:W-:Y:S01]  /*0210*/  @!P2 IMAD.X R12, RZ, RZ, R10, P5 ;  /* 0x000000ffff0ca224 */ /* 0x000fe200028e060a */
[----:B------:R-:W-:Y:S01]  /*0220*/  @!P2 LEA R10, P5, R11, UR6, 0x3 ;  /* 0x000000060b0aac11 */ /* 0x000fe2000f8a18ff */
[----:B-1----:R-:W-:Y:S01]  /*0230*/  @!P1 IMAD.WIDE.U32 R14, R15, 0x8, R2 ;  /* 0x000000080f0e9825 */ /* 0x002fe200078e0002 */
[----:B------:R-:W-:Y:S02]  /*0240*/  IADD3.X R9, PT, PT, R6, UR7, RZ, P6, !PT ;  /* 0x0000000706097c10 */ /* 0x000fe4000b7fe4ff */
[----:B------:R-:W-:-:S03]  /*0250*/  @!P2 LEA.HI.X R11, R11, UR7, R12, 0x3, P5 ;  /* 0x000000070b0bac11 */ /* 0x000fc6000a8f1c0c */
[----:B0-----:R-:W2:Y:S04]  /*0260*/  @P0 LDG.E.64 R2, desc[UR4][R8.64] ;  /* 0x0000000408020981 */ /* 0x001ea8000c1e1b00 */
[----:B------:R-:W3:Y:S04]  /*0270*/  @!P2 LDG.E.64 R10, desc[UR4][R10.64] ;  /* 0x000000040a0aa981 */ /* 0x000ee8000c1e1b00 */
[----:B------:R-:W4:Y:S04]  /*0280*/  @!P4 LDG.E.64 R12, desc[UR4][R8.64+0x100] ;  /* 0x00010004080cc981 */ /* 0x000f28000c1e1b00 */
[----:B------:R-:W5:Y:S04]  /*0290*/  @!P1 LDG.E.64 R14, desc[UR4][R14.64+-0x8] ;  /* 0xfffff8040e0e9981 */ /* 0x000f68000c1e1b00 */
[----:B------:R0:W5:Y:S01]  /*02a0*/  @!P3 LDG.E.64 R16, desc[UR4][R8.64+0x8] ;  /* 0x000008040810b981 */ /* 0x000162000c1e1b00 */
[----:B------:R-:W-:Y:S01]  /*02b0*/  MOV R20, 0x400 ;  /* 0x0000040000147802 */ /* 0x000fe20000000f00 */
[----:B------:R-:W-:Y:S01]  /*02c0*/  BSSY.RECONVERGENT B0, `(.L_x_22) ;  /* 0x0000062000007945 */ /* 0x000fe20003800200 */
[----:B------:R-:W1:Y:S01]  /*02d0*/  S2R R21, SR_CgaCtaId ;  /* 0x0000000000157919 */ /* 0x000e620000008800 */
[----:B0-----:R-:W-:-:S05]  /*02e0*/  VIADD R9, R4, 0xffffffff ;  /* 0xffffffff04097836 */ /* 0x001fca0000000000 */
[----:B------:R-:W-:Y:S02]  /*02f0*/  VIADDMNMX.U32 R9, R0, 0xffffffff, R9, !PT ;  /* 0xffffffff00097846 */ /* 0x000fe40007800009 */
[----:B-1----:R-:W-:-:S05]  /*0300*/  LEA R20, R21, R20, 0x18 ;  /* 0x0000001415147211 */ /* 0x002fca00078ec0ff */
[--C-:B------:R-:W-:Y:S02]  /*0310*/  IMAD R19, R19, 0x90, R20.reuse ;  /* 0x0000009013137824 */ /* 0x100fe400078e0214 */
[C---:B------:R-:W-:Y:S02]  /*0320*/  IMAD R21, R18.reuse, 0x8, R20 ;  /* 0x0000000812157824 */ /* 0x040fe400078e0214 */
[----:B------:R-:W-:-:S05]  /*0330*/  IMAD R26, R18, 0x8, R19 ;  /* 0x00000008121a7824 */ /* 0x000fca00078e0213 */
[----:B--2---:R0:W-:Y:S04]  /*0340*/  @P0 STS.64 [R26+0x98], R2 ;  /* 0x000098021a000388 */ /* 0x0041e80000000a00 */
[----:B---3--:R0:W-:Y:S04]  /*0350*/  @!P2 STS.64 [R21+0x8], R10 ;  /* 0x0000080a1500a388 */ /* 0x0081e80000000a00 */
[----:B----4-:R0:W-:Y:S04]  /*0360*/  @!P4 STS.64 [R21+0x998], R12 ;  /* 0x0009980c1500c388 */ /* 0x0101e80000000a00 */
[----:B-----5:R0:W-:Y:S01]  /*0370*/  @!P1 STS.64 [R19+0x90], R14 ;  /* 0x0000900e13009388 */ /* 0x0201e20000000a00 */
[----:B------:R-:W-:-:S03]  /*0380*/  ISETP.GT.U32.AND P1, PT, R9, 0x1d, PT ;  /* 0x0000001d0900780c */ /* 0x000fc60003f24070 */
[----:B------:R0:W-:Y:S01]  /*0390*/  @!P3 STS.64 [R19+0x118], R16 ;  /* 0x000118101300b388 */ /* 0x0001e20000000a00 */
[----:B------:R-:W-:Y:S09]  /*03a0*/  BAR.SYNC.DEFER_BLOCKING 0x0 ;  /* 0x0000000000007b1d */ /* 0x000ff20000010000 */
[----:B------:R-:W-:Y:S05]  /*03b0*/  @P1 BRA `(.L_x_23) ;  /* 0x00000004001c1947 */ /* 0x000fea0003800000 */
[----:B0-----:R-:W0:Y:S01]  /*03c0*/  LDC.64 R14, c[0x0][0x398] ;  /* 0x0000e600ff0e7b82 */ /* 0x001e220000000a00 */
[----:B------:R-:W-:Y:S01]  /*03d0*/  LDS.64 R16, [R26+0x128] ;  /* 0x000128001a107984 */ /* 0x000fe20000000a00 */
[----:B------:R-:W-:Y:S01]  /*03e0*/  IMAD.MOV.U32 R20, RZ, RZ, 0x1 ;  /* 0x00000001ff147424 */ /* 0x000fe200078e00ff */
[----:B------:R-:W-:Y:S02]  /*03f0*/  BSSY.RECONVERGENT B1, `(.L_x_24) ;  /* 0x0000023000017945 */ /* 0x000fe40003800200 */
[----:B------:R-:W1:Y:S03]  /*0400*/  LDS.64 R12, [R26+0x8] ;  /* 0x000008001a0c7984 */ /* 0x000e660000000a00 */
[----:B------:R-:W2:Y:S01]  /*0410*/  LDC.64 R2, c[0x0][0x3a0] ;  /* 0x0000e800ff027b82 */ /* 0x000ea20000000a00 */
[----:B------:R-:W-:Y:S04]  /*0420*/  LDS.64 R24, [R26+0xa0] ;  /* 0x0000a0001a187984 */ /* 0x000fe80000000a00 */
[----:B------:R-:W3:Y:S01]  /*0430*/  LDS.64 R18, [R26+0x90] ;  /* 0x000090001a127984 */ /* 0x000ee20000000a00 */
[----:B0-----:R-:W-:-:S08]  /*0440*/  DMUL R8, R14, R14 ;  /* 0x0000000e0e087228 */ /* 0x001fd00000000000 */
[----:B--2---:R-:W-:-:S08]  /*0450*/  DFMA R10, R2, R2, R8 ;  /* 0x00000002020a722b */ /* 0x004fd00000000008 */
[----:B------:R-:W-:Y:S02]  /*0460*/  DADD R10, R10, R10 ;  /* 0x000000000a0a7229 */ /* 0x000fe4000000000a */
[----:B-1----:R-:W-:-:S04]  /*0470*/  DADD R12, R16, R12 ;  /* 0x00000000100c7229 */ /* 0x002fc8000000000c */
[----:B------:R-:W0:Y:S04]  /*0480*/  MUFU.RCP64H R21, R11 ;  /* 0x0000000b00157308 */ /* 0x000e280000001800 */
[----:B------:R-:W-:Y:S02]  /*0490*/  DMUL R12, R12, R14 ;  /* 0x0000000e0c0c7228 */ /* 0x000fe40000000000 */
[----:B---3--:R-:W-:-:S06]  /*04a0*/  DADD R18, R24, R18 ;  /* 0x0000000018127229 */ /* 0x008fcc0000000012 */
[----:B------:R-:W-:Y:S02]  /*04b0*/  DMUL R12, R12, R14 ;  /* 0x0000000e0c0c7228 */ /* 0x000fe40000000000 */
[----:B0-----:R-:W-:Y:S02]  /*04c0*/  DFMA R22, -R10, R20, 1 ;  /* 0x3ff000000a16742b */ /* 0x001fe40000000114 */
[----:B------:R-:W-:-:S06]  /*04d0*/  DMUL R18, R18, R2 ;  /* 0x0000000212127228 */ /* 0x000fcc0000000000 */
[----:B------:R-:W-:Y:S02]  /*04e0*/  DFMA R22, R22, R22, R22 ;  /* 0x000000161616722b */ /* 0x000fe40000000016 */
[----:B------:R-:W-:-:S06]  /*04f0*/  DFMA R12, R18, R2, R12 ;  /* 0x00000002120c722b */ /* 0x000fcc000000000c */
[----:B------:R-:W-:-:S04]  /*0500*/  DFMA R22, R20, R22, R20 ;  /* 0x000000161416722b */ /* 0x000fc80000000014 */
[----:B------:R-:W-:-:S04]  /*0510*/  FSETP.GEU.AND P2, PT, |R13|, 6.5827683646048100446e-37, PT ;  /* 0x036000000d00780b */ /* 0x000fc80003f4e200 */
[----:B------:R-:W-:-:S08]  /*0520*/  DFMA R14, -R10, R22, 1 ;  /* 0x3ff000000a0e742b */ /* 0x000fd00000000116 */
[----:B------:R-:W-:-:S08]  /*0530*/  DFMA R14, R22, R14, R22 ;  /* 0x0000000e160e722b */ /* 0x000fd00000000016 */
[----:B------:R-:W-:-:S08]  /*0540*/  DMUL R2, R12, R14 ;  /* 0x0000000e0c027228 */ /* 0x000fd00000000000 */
[----:B------:R-:W-:-:S08]  /*0550*/  DFMA R16, -R10, R2, R12 ;  /* 0x000000020a10722b */ /* 0x000fd0000000010c */
[----:B------:R-:W-:-:S10]  /*0560*/  DFMA R2, R14, R16, R2 ;  /* 0x000000100e02722b */ /* 0x000fd40000000002 */
[----:B------:R-:W-:-:S05]  /*0570*/  FFMA R0, RZ, R11, R3 ;  /* 0x0000000bff007223 */ /* 0x000fca0000000003 */
[----:B------:R-:W-:-:S13]  /*0580*/  FSETP.GT.AND P1, PT, |R0|, 1.469367938527859385e-39, PT ;  /* 0x001000000000780b */ /* 0x000fda0003f24200 */
[----:B------:R-:W-:Y:S05]  /*0590*/  @P1 BRA P2, `(.L_x_25) ;  /* 0x0000000000201947 */ /* 0x000fea0001000000 */
[----:B------:R-:W-:Y:S01]  /*05a0*/  IMAD.MOV.U32 R16, RZ, RZ, R12 ;  /* 0x000000ffff107224 */ /* 0x000fe200078e000c */
[----:B------:R-:W-:Y:S01]  /*05b0*/  MOV R0, 0x600 ;  /* 0x0000060000007802 */ /* 0x000fe20000000f00 */
[----:B------:R-:W-:Y:S02]  /*05c0*/  IMAD.MOV.U32 R17, RZ, RZ, R13 ;  /* 0x000000ffff117224 */ /* 0x000fe400078e000d */
[----:B------:R-:W-:Y:S02]  /*05d0*/  IMAD.MOV.U32 R14, RZ, RZ, R10 ;  /* 0x000000ffff0e7224 */ /* 0x000fe400078e000a */
[----:B------:R-:W-:-:S07]  /*05e0*/  IMAD.MOV.U32 R15, RZ, RZ, R11 ;  /* 0x000000ffff0f7224 */ /* 0x000fce00078e000b */
[----:B------:R-:W-:Y:S05]  /*05f0*/  CALL.REL.NOINC `($__internal_1_$__cuda_sm20_div_rn_f64_full) ;  /* 0x0000000000dc7944 */ /* 0x000fea0003c00000 */
[----:B------:R-:W-:Y:S02]  /*0600*/  IMAD.MOV.U32 R2, RZ, RZ, R20 ;  /* 0x000000ffff027224 */ /* 0x000fe400078e0014 */
[----:B------:R-:W-:-:S07]  /*0610*/  IMAD.MOV.U32 R3, RZ, RZ, R21 ;  /* 0x000000ffff037224 */ /* 0x000fce00078e0015 */
.L_x_25:
[----:B------:R-:W-:Y:S05]  /*0620*/  BSYNC.RECONVERGENT B1 ;  /* 0x0000000000017941 */ /* 0x000fea0003800200 */
.L_x_24:
[----:B------:R-:W0:Y:S01]  /*0630*/  MUFU.RCP64H R13, R11 ;  /* 0x0000000b000d7308 */ /* 0x000e220000001800 */
[----:B------:R-:W-:Y:S01]  /*0640*/  IMAD.MOV.U32 R12, RZ, RZ, 0x1 ;  /* 0x00000001ff0c7424 */ /* 0x000fe200078e00ff */
[----:B------:R-:W1:Y:S05]  /*0650*/  LDCU.64 UR6, c[0x0][0x3a0] ;  /* 0x00007400ff0677ac */ /* 0x000e6a0008000a00 */
[----:B0-----:R-:W-:-:S08]  /*0660*/  DFMA R14, -R10, R12, 1 ;  /* 0x3ff000000a0e742b */ /* 0x001fd0000000010c */
[----:B------:R-:W-:-:S08]  /*0670*/  DFMA R14, R14, R14, R14 ;  /* 0x0000000e0e0e722b */ /* 0x000fd0000000000e */
[----:B------:R-:W-:Y:S02]  /*0680*/  DFMA R14, R12, R14, R12 ;  /* 0x0000000e0c0e722b */ /* 0x000fe4000000000c */
[----:B-1----:R-:W-:-:S06]  /*0690*/  DMUL R12, R8, UR6 ;  /* 0x00000006080c7c28 */ /* 0x002fcc0008000000 */
[----:B------:R-:W-:Y:S02]  /*06a0*/  DFMA R8, -R10, R14, 1 ;  /* 0x3ff000000a08742b */ /* 0x000fe4000000010e */
[----:B------:R-:W-:-:S06]  /*06b0*/  DMUL R12, R12, UR6 ;  /* 0x000000060c0c7c28 */ /* 0x000fcc0008000000 */
[----:B------:R-:W-:-:S04]  /*06c0*/  DFMA R16, R14, R8, R14 ;  /* 0x000000080e10722b */ /* 0x000fc8000000000e */
[----:B------:R-:W-:-:S04]  /*06d0*/  FSETP.GEU.AND P2, PT, |R13|, 6.5827683646048100446e-37, PT ;  /* 0x036000000d00780b */ /* 0x000fc80003f4e200 */
        /* <DEDUP_REMOVED lines=14> */
.L_x_26:
[----:B------:R-:W0:Y:S01]  /*07c0*/  LDC.64 R10, c[0x0][0x390] ;  /* 0x0000e400ff0a7b82 */ /* 0x000e220000000a00 */
[----:B------:R-:W-:-:S04]  /*07d0*/  IMAD.IADD R5, R4, 0x1, R5 ;  /* 0x0000000104057824 */ /* 0x000fc800078e0205 */
[----:B0-----:R-:W-:-:S06]  /*07e0*/  IMAD.WIDE.U32 R4, R5, 0x8, R10 ;  /* 0x0000000805047825 */ /* 0x001fcc00078e000a */
[----:B------:R-:W2:Y:S02]  /*07f0*/  LDG.E.64 R4, desc[UR4][R4.64] ;  /* 0x0000000404047981 */ /* 0x000ea4000c1e1b00 */
[----:B--2---:R-:W-:-:S07]  /*0800*/  DFMA R2, R4, -R8, R2 ;  /* 0x800000080402722b */ /* 0x004fce0000000002 */
[----:B------:R1:W-:Y:S01]  /*0810*/  STS.64 [R26+0x98], R2 ;  /* 0x000098021a007388 */ /* 0x0003e20000000a00 */
[----:B------:R-:W-:Y:S05]  /*0820*/  BRA `(.L_x_27) ;  /* 0x00000000002c7947 */ /* 0x000fea0003800000 */
.L_x_23:
[----:B------:R-:W-:Y:S02]  /*0830*/  ISETP.NE.AND P1, PT, R4, 0x1f, PT ;  /* 0x0000001f0400780c */ /* 0x000fe40003f25270 */
[----:B------:R-:W-:Y:S02]  /*0840*/  ISETP.NE.AND P2, PT, R0, RZ, PT ;  /* 0x000000ff0000720c */ /* 0x000fe40003f45270 */
[----:B------:R-:W-:Y:S02]  /*0850*/  ISETP.NE.AND P3, PT, R4, RZ, PT ;  /* 0x000000ff0400720c */ /* 0x000fe40003f65270 */
[----:B------:R-:W-:-:S07]  /*0860*/  ISETP.NE.AND P4, PT, R0, 0x1f, PT ;  /* 0x0000001f0000780c */ /* 0x000fce0003f85270 */
[----:B0-----:R-:W0:Y:S04]  /*0870*/  @!P1 LDS.64 R2, [R26+0x90] ;  /* 0x000090001a029984 */ /* 0x001e280000000a00 */
[----:B------:R-:W1:Y:S04]  /*0880*/  @!P2 LDS.64 R4, [R26+0x128] ;  /* 0x000128001a04a984 */ /* 0x000e680000000a00 */
[----:B------:R-:W2:Y:S04]  /*0890*/  @!P3 LDS.64 R8, [R26+0xa0] ;  /* 0x0000a0001a08b984 */ /* 0x000ea80000000a00 */
[----:B0-----:R0:W-:Y:S04]  /*08a0*/  @!P1 STS.64 [R26+0x98], R2 ;  /* 0x000098021a009388 */ /* 0x0011e80000000a00 */
[----:B-1----:R0:W-:Y:S04]  /*08b0*/  @!P2 STS.64 [R26+0x98], R4 ;  /* 0x000098041a00a388 */ /* 0x0021e80000000a00 */
[----:B--2---:R0:W-:Y:S04]  /*08c0*/  @!P3 STS.64 [R26+0x98], R8 ;  /* 0x000098081a00b388 */ /* 0x0041e80000000a00 */
[----:B------:R0:W-:Y:S02]  /*08d0*/  @!P4 STS.64 [R26+0x98], RZ ;  /* 0x000098ff1a00c388 */ /* 0x0001e40000000a00 */
.L_x_27:
[----:B------:R-:W-:Y:S05]  /*08e0*/  BSYNC.RECONVERGENT B0 ;  /* 0x0000000000007941 */ /* 0x000fea0003800200 */
.L_x_22:
[----:B------:R-:W-:Y:S06]  /*08f0*/  BAR.SYNC.DEFER_BLOCKING 0x0 ;  /* 0x0000000000007b1d */ /* 0x000fec0000010000 */
[----:B------:R-:W-:Y:S05]  /*0900*/  @!P0 EXIT ;  /* 0x000000000000894d */ /* 0x000fea0003800000 */
[----:B01----:R-:W0:Y:S01]  /*0910*/  LDS.64 R26, [R26+0x98] ;  /* 0x000098001a1a7984 */ /* 0x003e220000000a00 */
[----:B------:R-:W1:Y:S02]  /*0920*/  LDCU.64 UR6, c[0x0][0x380] ;  /* 0x00007000ff0677ac */ /* 0x000e640008000a00 */
[----:B-1----:R-:W-:-:S04]  /*0930*/  IADD3 R2, P0, PT, R7, UR6, RZ ;  /* 0x0000000607027c10 */ /* 0x002fc8000ff1e0ff */
[----:B------:R-:W-:-:S05]  /*0940*/  IADD3.X R3, PT, PT, R6, UR7, RZ, P0, !PT ;  /* 0x0000000706037c10 */ /* 0x000fca00087fe4ff */
[----:B0-----:R-:W-:Y:S01]  /*0950*/  STG.E.64 desc[UR4][R2.64], R26 ;  /* 0x0000001a02007986 */ /* 0x001fe2000c101b04 */
[----:B------:R-:W-:Y:S05]  /*0960*/  EXIT ;  /* 0x000000000000794d */ /* 0x000fea0003800000 */
        .weak           $__internal_1_$__cuda_sm20_div_rn_f64_full
        .type           $__internal_1_$__cuda_sm20_div_rn_f64_full,@function
        .size           $__internal_1_$__cuda_sm20_div_rn_f64_full,(.L_x_53 - $__internal_1_$__cuda_sm20_div_rn_f64_full)
$__internal_1_$__cuda_sm20_div_rn_f64_full:
        /* <DEDUP_REMOVED lines=11> */
[----:B------:R-:W-:-:S03]  /*0a20*/  ISETP.GE.U32.AND P2, PT, R27, R29, PT ;  /* 0x0000001d1b00720c */ /* 0x000fc60003f46070 */
[----:B------:R-:W-:Y:S02]  /*0a30*/  @!P3 LOP3.LUT R20, R15, 0x7ff00000, RZ, 0xc0, !PT ;  /* 0x7ff000000f14b812 */ /* 0x000fe400078ec0ff */
[----:B------:R-:W0:Y:S02]  /*0a40*/  MUFU.RCP64H R19, R13 ;  /* 0x0000000d00137308 */ /* 0x000e240000001800 */
[----:B------:R-:W-:Y:S02]  /*0a50*/  @!P3 ISETP.GE.U32.AND P4, PT, R27, R20, PT ;  /* 0x000000141b00b20c */ /* 0x000fe40003f86070 */
[----:B------:R-:W-:Y:S02]  /*0a60*/  @!P1 LOP3.LUT R29, R13, 0x7ff00000, RZ, 0xc0, !PT ;  /* 0x7ff000000d1d9812 */ /* 0x000fe400078ec0ff */
[----:B------:R-:W-:-:S04]  /*0a70*/  @!P3 SEL R21, R28, 0x63400000, !P4 ;  /* 0x634000001c15b807 */ /* 0x000fc80006000000 */
[----:B------:R-:W-:-:S04]  /*0a80*/  @!P3 LOP3.LUT R24, R21, 0x80000000, R17, 0xf8, !PT ;  /* 0x800000001518b812 */ /* 0x000fc800078ef811 */
[----:B------:R-:W-:Y:S01]  /*0a90*/  @!P3 LOP3.LUT R25, R24, 0x100000, RZ, 0xfc, !PT ;  /* 0x001000001819b812 */ /* 0x000fe200078efcff */
[----:B------:R-:W-:Y:S01]  /*0aa0*/  @!P3 IMAD.MOV.U32 R24, RZ, RZ, RZ ;  /* 0x000000ffff18b224 */ /* 0x000fe200078e00ff */
[----:B0-----:R-:W-:-:S08]  /*0ab0*/  DFMA R22, R18, -R12, 1 ;  /* 0x3ff000001216742b */ /* 0x001fd0000000080c */
[----:B------:R-:W-:-:S08]  /*0ac0*/  DFMA R22, R22, R22, R22 ;  /* 0x000000161616722b */ /* 0x000fd00000000016 */
[----:B------:R-:W-:Y:S01]  /*0ad0*/  DFMA R22, R18, R22, R18 ;  /* 0x000000161216722b */ /* 0x000fe20000000012 */
[----:B------:R-:W-:Y:S01]  /*0ae0*/  SEL R19, R28, 0x63400000, !P2 ;  /* 0x634000001c137807 */ /* 0x000fe20005000000 */
[----:B------:R-:W-:-:S03]  /*0af0*/  IMAD.MOV.U32 R18, RZ, RZ, R16 ;  /* 0x000000ffff127224 */ /* 0x000fc600078e0010 */
[----:B------:R-:W-:-:S03]  /*0b00*/  LOP3.LUT R19, R19, 0x800fffff, R17, 0xf8, !PT ;  /* 0x800fffff13137812 */ /* 0x000fc600078ef811 */
[----:B------:R-:W-:-:S03]  /*0b10*/  DFMA R20, R22, -R12, 1 ;  /* 0x3ff000001614742b */ /* 0x000fc6000000080c */
[----:B------:R-:W-:-:S05]  /*0b20*/  @!P3 DFMA R18, R18, 2, -R24 ;  /* 0x400000001212b82b */ /* 0x000fca0000000818 */
[----:B------:R-:W-:-:S08]  /*0b30*/  DFMA R20, R22, R20, R22 ;  /* 0x000000141614722b */ /* 0x000fd00000000016 */
[----:B------:R-:W-:-:S08]  /*0b40*/  DMUL R22, R20, R18 ;  /* 0x0000001214167228 */ /* 0x000fd00000000000 */
[----:B------:R-:W-:-:S08]  /*0b50*/  DFMA R24, R22, -R12, R18 ;  /* 0x8000000c1618722b */ /* 0x000fd00000000012 */
[----:B------:R-:W-:Y:S01]  /*0b60*/  DFMA R24, R20, R24, R22 ;  /* 0x000000181418722b */ /* 0x000fe20000000016 */
[----:B------:R-:W-:Y:S01]  /*0b70*/  IMAD.MOV.U32 R22, RZ, RZ, R27 ;  /* 0x000000ffff167224 */ /* 0x000fe200078e001b */
[----:B------:R-:W-:-:S05]  /*0b80*/  @!P3 LOP3.LUT R22, R19, 0x7ff00000, RZ, 0xc0, !PT ;  /* 0x7ff000001316b812 */ /* 0x000fca00078ec0ff */
[----:B------:R-:W-:-:S05]  /*0b90*/  VIADD R20, R22, 0xffffffff ;  /* 0xffffffff16147836 */ /* 0x000fca0000000000 */
[----:B------:R-:W-:Y:S01]  /*0ba0*/  ISETP.GT.U32.AND P1, PT, R20, 0x7feffffe, PT ;  /* 0x7feffffe1400780c */ /* 0x000fe20003f24070 */
        /* <DEDUP_REMOVED lines=21> */
[----:B------:R-:W-:Y:S01]  /*0d00*/  DMUL.RP R16, R24, R16 ;  /* 0x0000001018107228 */ /* 0x000fe20000008000 */
[----:B------:R-:W-:-:S06]  /*0d10*/  IMAD.MOV.U32 R12, RZ, RZ, RZ ;  /* 0x000000ffff0c7224 */ /* 0x000fcc00078e00ff */
[----:B------:R-:W-:-:S03]  /*0d20*/  DFMA R12, R20, -R12, R24 ;  /* 0x8000000c140c722b */ /* 0x000fc60000000018 */
[----:B------:R-:W-:-:S03]  /*0d30*/  LOP3.LUT R15, R17, R15, RZ, 0x3c, !PT ;  /* 0x0000000f110f7212 */ /* 0x000fc600078e3cff */
[----:B------:R-:W-:-:S04]  /*0d40*/  IADD3 R12, PT, PT, -R22, -0x43300000, RZ ;  /* 0xbcd00000160c7810 */ /* 0x000fc80007ffe1ff */
[----:B------:R-:W-:-:S04]  /*0d50*/  FSETP.NEU.AND P1, PT, |R13|, R12, PT ;  /* 0x0000000c0d00720b */ /* 0x000fc80003f2d200 */
[----:B------:R-:W-:Y:S02]  /*0d60*/  FSEL R20, R16, R20, !P1 ;  /* 0x0000001410147208 */ /* 0x000fe40004800000 */
[----:B------:R-:W-:Y:S01]  /*0d70*/  FSEL R21, R15, R21, !P1 ;  /* 0x000000150f157208 */ /* 0x000fe20004800000 */
[----:B------:R-:W-:Y:S06]  /*0d80*/  BRA `(.L_x_30) ;  /* 0x0000000000547947 */ /* 0x000fec0003800000 */
.L_x_29:
        /* <DEDUP_REMOVED lines=16> */
.L_x_32:
[----:B------:R-:W-:Y:S01]  /*0e90*/  LOP3.LUT R21, R15, 0x80000, RZ, 0xfc, !PT ;  /* 0x000800000f157812 */ /* 0x000fe200078efcff */
[----:B------:R-:W-:Y:S01]  /*0ea0*/  IMAD.MOV.U32 R20, RZ, RZ, R14 ;  /* 0x000000ffff147224 */ /* 0x000fe200078e000e */
[----:B------:R-:W-:Y:S06]  /*0eb0*/  BRA `(.L_x_30) ;  /* 0x0000000000087947 */ /* 0x000fec0003800000 */
.L_x_31:
[----:B------:R-:W-:Y:S01]  /*0ec0*/  LOP3.LUT R21, R17, 0x80000, RZ, 0xfc, !PT ;  /* 0x0008000011157812 */ /* 0x000fe200078efcff */
[----:B------:R-:W-:-:S07]  /*0ed0*/  IMAD.MOV.U32 R20, RZ, RZ, R16 ;  /* 0x000000ffff147224 */ /* 0x000fce00078e0010 */
.L_x_30:
[----:B------:R-:W-:Y:S05]  /*0ee0*/  BSYNC.RECONVERGENT B2 ;  /* 0x0000000000027941 */ /* 0x000fea0003800200 */
.L_x_28:
[----:B------:R-:W-:Y:S02]  /*0ef0*/  IMAD.MOV.U32 R12, RZ, RZ, R0 ;  /* 0x000000ffff0c7224 */ /* 0x000fe400078e0000 */
[----:B------:R-:W-:-:S04]  /*0f00*/  IMAD.MOV.U32 R13, RZ, RZ, 0x0 ;  /* 0x00000000ff0d7424 */ /* 0x000fc800078e00ff */
[----:B------:R-:W-:Y:S05]  /*0f10*/  RET.REL.NODEC R12 `(_Z22solve_pressure_poissonPdS_S_dd) ;  /* 0xfffffff00c387950 */ /* 0x000fea0003c3ffff */
.L_x_33:
        /* <DEDUP_REMOVED lines=14> */
.L_x_53:


//--------------------- .text._Z10build_up_bPdS_S_dd --------------------------
	.section	.text._Z10build_up_bPdS_S_dd,"ax",@progbits
	.align	128
        .global         _Z10build_up_bPdS_S_dd
        .type           _Z10build_up_bPdS_S_dd,@function
        .size           _Z10build_up_bPdS_S_dd,(.L_x_54 - _Z10build_up_bPdS_S_dd)
        .other          _Z10build_up_bPdS_S_dd,@"STO_CUDA_ENTRY STV_DEFAULT"
_Z10build_up_bPdS_S_dd:
.text._Z10build_up_bPdS_S_dd:
[----:B------:R-:W-:Y:S01]  /*0000*/  LDC R1, c[0x0][0x37c] ;  /* 0x0000df00ff017b82 */ /* 0x000fe20000000800 */
[----:B------:R-:W0:Y:S07]  /*0010*/  S2R R4, SR_TID.X ;  /* 0x0000000000047919 */ /* 0x000e2e0000002100 */
[----:B------:R-:W1:Y:S01]  /*0020*/  LDC R9, c[0x0][0x364] ;  /* 0x0000d900ff097b82 */ /* 0x000e620000000800 */
[----:B------:R-:W2:Y:S07]  /*0030*/  S2R R20, SR_TID.Y ;  /* 0x0000000000147919 */ /* 0x000eae0000002200 */
[----:B------:R-:W1:Y:S08]  /*0040*/  S2UR UR4, SR_CTAID.Y ;  /* 0x00000000000479c3 */ /* 0x000e700000002600 */
[----:B------:R-:W0:Y:S08]  /*0050*/  S2UR UR5, SR_CTAID.X ;  /* 0x00000000000579c3 */ /* 0x000e300000002500 */
[----:B------:R-:W0:Y:S01]  /*0060*/  LDC R5, c[0x0][0x360] ;  /* 0x0000d800ff057b82 */ /* 0x000e220000000800 */
[----:B-1----:R-:W-:-:S04]  /*0070*/  IMAD R9, R9, UR4, RZ ;  /* 0x0000000409097c24 */ /* 0x002fc8000f8e02ff */
[----:B--2---:R-:W-:-:S05]  /*0080*/  IMAD.IADD R0, R9, 0x1, R20 ;  /* 0x0000000109007824 */ /* 0x004fca00078e0214 */
[C---:B------:R-:W-:Y:S02]  /*0090*/  ISETP.NE.AND P1, PT, R0.reuse, RZ, PT ;  /* 0x000000ff0000720c */ /* 0x040fe40003f25270 */
[----:B------:R-:W-:Y:S02]  /*00a0*/  ISETP.GT.U32.AND P2, PT, R0, 0x1e, PT ;  /* 0x0000001e0000780c */ /* 0x000fe40003f44070 */
[C---:B------:R-:W-:Y:S02]  /*00b0*/  ISETP.NE.OR P1, PT, R20.reuse, RZ, !P1 ;  /* 0x000000ff1400720c */ /* 0x040fe40004f25670 */
[----:B------:R-:W-:Y:S01]  /*00c0*/  ISETP.NE.OR P2, PT, R20, 0xf, P2 ;  /* 0x0000000f1400780c */ /* 0x000fe20001745670 */
[----:B0-----:R-:W-:Y:S01]  /*00d0*/  IMAD R5, R5, UR5, R4 ;  /* 0x0000000505057c24 */ /* 0x001fe2000f8e0204 */
[----:B------:R-:W0:Y:S04]  /*00e0*/  LDCU.64 UR4, c[0x0][0x358] ;  /* 0x00006b00ff0477ac */ /* 0x000e280008000a00 */
[----:B------:R-:W-:-:S02]  /*00f0*/  ISETP.GT.AND P0, PT, R5, 0x1f, PT ;  /* 0x0000001f0500780c */ /* 0x000fc40003f04270 */
[C---:B------:R-:W-:Y:S02]  /*0100*/  ISETP.GT.AND P3, PT, R5.reuse, 0x1e, PT ;  /* 0x0000001e0500780c */ /* 0x040fe40003f64270 */
[----:B------:R-:W-:Y:S01]  /*0110*/  ISETP.GT.U32.OR P0, PT, R0, 0x1f, P0 ;  /* 0x0000001f0000780c */ /* 0x000fe20000704470 */
[----:B------:R-:W1:Y:S01]  /*0120*/  @!P1 LDC.64 R2, c[0x0][0x388] ;  /* 0x0000e200ff029b82 */ /* 0x000e620000000a00 */
[----:B------:R-:W-:Y:S02]  /*0130*/  ISETP.GE.AND P4, PT, R5, 0x1, PT ;  /* 0x000000010500780c */ /* 0x000fe40003f86270 */
[C---:B------:R-:W-:Y:S02]  /*0140*/  ISETP.NE.OR P3, PT, R4.reuse, 0xf, P3 ;  /* 0x0000000f0400780c */ /* 0x040fe40001f65670 */
[----:B------:R-:W-:Y:S02]  /*0150*/  @!P1 LEA R8, R9, 0xffffffe0, 0x5 ;  /* 0xffffffe009089811 */ /* 0x000fe400078e28ff */
[----:B------:R-:W-:Y:S01]  /*0160*/  ISETP.NE.OR P4, PT, R4, RZ, !P4 ;  /* 0x000000ff0400720c */ /* 0x000fe20006785670 */
[----:B------:R-:W2:Y:S01]  /*0170*/  @!P1 LDC.64 R6, c[0x0][0x390] ;  /* 0x0000e400ff069b82 */ /* 0x000ea20000000a00 */
[----:B------:R-:W-:-:S03]  /*0180*/  @!P1 IADD3 R21, P6, PT, R5, R8, RZ ;  /* 0x0000000805159210 */ /* 0x000fc60007fde0ff */
[----:B------:R-:W-:Y:S02]  /*0190*/  @!P0 LEA R28, P5, R0, R5, 0x5 ;  /* 0x00000005001c8211 */ /* 0x000fe400078a28ff */
[C---:B------:R-:W-:Y:S02]  /*01a0*/  @!P1 LEA.HI.X.SX32 R26, R5.reuse, RZ, 0x1, P6 ;  /* 0x000000ff051a9211 */ /* 0x040fe400030f0eff */
[----:B------:R-:W3:Y:S01]  /*01b0*/  @!P0 LDC.64 R18, c[0x0][0x388] ;  /* 0x0000e200ff128b82 */ /* 0x000ee20000000a00 */
[----:B------:R-:W-:Y:S01]  /*01c0*/  @!P0 LEA.HI.X.SX32 R11, R5, RZ, 0x1, P5 ;  /* 0x000000ff050b8211 */ /* 0x000fe200028f0eff */
[C---:B------:R-:W-:Y:S01]  /*01d0*/  @!P0 IMAD.SHL.U32 R13, R28.reuse, 0x8, RZ ;  /* 0x000000081c0d8824 */ /* 0x040fe200078e00ff */
[C---:B------:R-:W-:Y:S01]  /*01e0*/  @!P1 SHF.L.U64.HI R26, R21.reuse, 0x3, R26 ;  /* 0x00000003151a9819 */ /* 0x040fe2000001021a */
[----:B------:R-:W-:Y:S01]  /*01f0*/  @!P1 IMAD.SHL.U32 R21, R21, 0x8, RZ ;  /* 0x0000000815159824 */ /* 0x000fe200078e00ff */
[----:B------:R-:W-:-:S03]  /*0200*/  @!P0 SHF.L.U64.HI R28, R28, 0x3, R11 ;  /* 0x000000031c1c8819 */ /* 0x000fc6000001020b */
[----:B------:R-:W4:Y:S01]  /*0210*/  @!P0 LDC.64 R16, c[0x0][0x390] ;  /* 0x0000e400ff108b82 */ /* 0x000f220000000a00 */
[----:B-1----:R-:W-:-:S05]  /*0220*/  @!P1 IADD3 R2, P6, PT, R21, R2, RZ ;  /* 0x0000000215029210 */ /* 0x002fca0007fde0ff */
[----:B------:R-:W-:Y:S02]  /*0230*/  @!P1 IMAD.X R3, R26, 0x1, R3, P6 ;  /* 0x000000011a039824 */ /* 0x000fe400030e0603 */
[----:B------:R-:W1:Y:S01]  /*0240*/  @!P2 LDC.64 R8, c[0x0][0x388] ;  /* 0x0000e200ff08ab82 */ /* 0x000e620000000a00 */
[----:B--2---:R-:W-:-:S03]  /*0250*/  @!P1 IADD3 R6, P6, PT, R21, R6, RZ ;  /* 0x0000000615069210 */ /* 0x004fc60007fde0ff */
[----:B0-----:R-:W2:Y:S02]  /*0260*/  @!P1 LDG.E.64 R2, desc[UR4][R2.64] ;  /* 0x0000000402029981 */ /* 0x001ea4000c1e1b00 */
[----:B------:R-:W-:Y:S01]  /*0270*/  @!P1 IMAD.X R7, R26, 0x1, R7, P6 ;  /* 0x000000011a079824 */ /* 0x000fe200030e0607 */
[C---:B---3--:R-:W-:Y:S01]  /*0280*/  @!P0 IADD3 R18, P5, PT, R13.reuse, R18, RZ ;  /* 0x000000120d128210 */ /* 0x048fe20007fbe0ff */
[----:B------:R-:W0:Y:S04]  /*0290*/  @!P2 LDC.64 R10, c[0x0][0x390] ;  /* 0x0000e400ff0aab82 */ /* 0x000e280000000a00 */
[----:B------:R-:W-:Y:S01]  /*02a0*/  @!P0 IMAD.X R19, R28, 0x1, R19, P5 ;  /* 0x000000011c138824 */ /* 0x000fe200028e0613 */
[----:B----4-:R-:W-:-:S03]  /*02b0*/  @!P0 IADD3 R16, P5, PT, R13, R16, RZ ;  /* 0x000000100d108210 */ /* 0x010fc60007fbe0ff */
[----:B------:R-:W3:Y:S02]  /*02c0*/  @!P3 LDC.64 R14, c[0x0][0x390] ;  /* 0x0000e400ff0ebb82 */ /* 0x000ee40000000a00 */
[----:B------:R-:W4:Y:S01]  /*02d0*/  @!P0 LDG.E.64 R18, desc[UR4][R18.64] ;  /* 0x0000000412128981 */ /* 0x000f22000c1e1b00 */
[----:B------:R-:W-:Y:S01]  /*02e0*/  @!P0 IMAD.X R17, R28, 0x1, R17, P5 ;  /* 0x000000011c118824 */ /* 0x000fe200028e0611 */
[----:B------:R-:W-:-:S04]  /*02f0*/  @!P2 LEA R27, P5, R0, R5, 0x5 ;  /* 0x00000005001ba211 */ /* 0x000fc800078a28ff */
[----:B------:R-:W5:Y:S01]  /*0300*/  @!P3 LDC.64 R12, c[0x0][0x388] ;  /* 0x0000e200ff0cbb82 */ /* 0x000f620000000a00 */
[----:B------:R-:W-:Y:S01]  /*0310*/  @!P2 LEA.HI.X.SX32 R28, R5, RZ, 0x1, P5 ;  /* 0x000000ff051ca211 */ /* 0x000fe200028f0eff */
[C---:B------:R-:W-:Y:S01]  /*0320*/  @!P2 IMAD.SHL.U32 R21, R27.reuse, 0x8, RZ ;  /* 0x000000081b15a824 */ /* 0x040fe200078e00ff */
[C---:B------:R-:W-:Y:S01]  /*0330*/  @!P3 LEA R29, P5, R0.reuse, R5, 0x5 ;  /* 0x00000005001db211 */ /* 0x040fe200078a28ff */
[----:B------:R-:W2:Y:S01]  /*0340*/  @!P0 LDG.E.64 R16, desc[UR4][R16.64] ;  /* 0x0000000410108981 */ /* 0x000ea2000c1e1b00 */
[----:B------:R-:W-:Y:S02]  /*0350*/  @!P2 SHF.L.U64.HI R28, R27, 0x3, R28 ;  /* 0x000000031b1ca819 */ /* 0x000fe4000001021c */
[----:B------:R-:W-:Y:S01]  /*0360*/  @!P3 LEA.HI.X.SX32 R30, R5, RZ, 0x1, P5 ;  /* 0x000000ff051eb211 */ /* 0x000fe200028f0eff */
[----:B------:R-:W5:Y:S01]  /*0370*/  @!P4 LDC.64 R22, c[0x0][0x388] ;  /* 0x0000e200ff16cb82 */ /* 0x000f620000000a00 */
[C---:B-1----:R-:W-:Y:S02]  /*0380*/  @!P2 IADD3 R8, P5, PT, R21.reuse, R8, RZ ;  /* 0x000000081508a210 */ /* 0x042fe40007fbe0ff */
[----:B0-----:R-:W-:Y:S01]  /*0390*/  @!P2 IADD3 R10, P6, PT, R21, R10, RZ ;  /* 0x0000000a150aa210 */ /* 0x001fe20007fde0ff */
[----:B------:R-:W-:Y:S01]  /*03a0*/  @!P4 IMAD R21, R0, 0x20, R5 ;  /* 0x000000200015c824 */ /* 0x000fe200078e0205 */
[C---:B------:R-:W-:Y:S01]  /*03b0*/  @!P3 SHF.L.U64.HI R26, R29.reuse, 0x3, R30 ;  /* 0x000000031d1ab819 */ /* 0x040fe2000001021e */
[----:B------:R-:W-:-:S02]  /*03c0*/  @!P3 IMAD.SHL.U32 R29, R29, 0x8, RZ ;  /* 0x000000081d1db824 */ /* 0x000fc400078e00ff */
[----:B------:R-:W0:Y:S01]  /*03d0*/  @!P4 LDC.64 R24, c[0x0][0x390] ;  /* 0x0000e400ff18cb82 */ /* 0x000e220000000a00 */
[C---:B------:R-:W-:Y:S02]  /*03e0*/  @!P2 IMAD.X R9, R28.reuse, 0x1, R9, P5 ;  /* 0x000000011c09a824 */ /* 0x040fe400028e0609 */
[----:B------:R-:W-:Y:S01]  /*03f0*/  @!P2 IMAD.X R11, R28, 0x1, R11, P6 ;  /* 0x000000011c0ba824 */ /* 0x000fe200030e060b */
[----:B---3--:R-:W-:-:S03]  /*0400*/  @!P3 IADD3 R14, P6, PT, R29, R14, RZ ;  /* 0x0000000e1d0eb210 */ /* 0x008fc60007fde0ff */
[----:B------:R-:W3:Y:S01]  /*0410*/  @!P2 LDG.E.64 R8, desc[UR4][R8.64+0x100] ;  /* 0x000100040808a981 */ /* 0x000ee2000c1e1b00 */
[----:B-----5:R-:W-:Y:S01]  /*0420*/  @!P3 IADD3 R12, P5, PT, R29, R12, RZ ;  /* 0x0000000c1d0cb210 */ /* 0x020fe20007fbe0ff */
[C---:B------:R-:W-:Y:S02]  /*0430*/  @!P3 IMAD.X R15, R26.reuse, 0x1, R15, P6 ;  /* 0x000000011a0fb824 */ /* 0x040fe400030e060f */
[----:B------:R-:W5:Y:S02]  /*0440*/  @!P2 LDG.E.64 R10, desc[UR4][R10.64+0x100] ;  /* 0x000100040a0aa981 */ /* 0x000f64000c1e1b00 */
[----:B------:R-:W-:Y:S02]  /*0450*/  @!P3 IMAD.X R13, R26, 0x1, R13, P5 ;  /* 0x000000011a0db824 */ /* 0x000fe400028e060d */
[----:B------:R-:W3:Y:S01]  /*0460*/  @!P1 LDG.E.64 R26, desc[UR4][R6.64] ;  /* 0x00000004061a9981 */ /* 0x000ee2000c1e1b00 */
[----:B------:R-:W-:-:S03]  /*0470*/  @!P4 IMAD.WIDE.U32 R28, R21, 0x8, R22 ;  /* 0x00000008151cc825 */ /* 0x000fc600078e0016 */
[----:B------:R-:W5:Y:S04]  /*0480*/  @!P3 LDG.E.64 R12, desc[UR4][R12.64+0x8] ;  /* 0x000008040c0cb981 */ /* 0x000f68000c1e1b00 */
[----:B------:R-:W5:Y:S01]  /*0490*/  @!P3 LDG.E.64 R14, desc[UR4][R14.64+0x8] ;  /* 0x000008040e0eb981 */ /* 0x000f62000c1e1b00 */
[----:B0-----:R-:W-:-:S03]  /*04a0*/  @!P4 IMAD.WIDE.U32 R22, R21, 0x8, R24 ;  /* 0x000000081516c825 */ /* 0x001fc600078e0018 */
[----:B------:R0:W5:Y:S04]  /*04b0*/  @!P4 LDG.E.64 R24, desc[UR4][R28.64+-0x8] ;  /* 0xfffff8041c18c981 */ /* 0x000168000c1e1b00 */
[----:B------:R-:W5:Y:S01]  /*04c0*/  @!P4 LDG.E.64 R22, desc[UR4][R22.64+-0x8] ;  /* 0xfffff8041616c981 */ /* 0x000f62000c1e1b00 */
[----:B------:R-:W1:Y:S01]  /*04d0*/  S2R R31, SR_CgaCtaId ;  /* 0x00000000001f7919 */ /* 0x000e620000008800 */
[----:B------:R-:W-:-:S05]  /*04e0*/  MOV R21, 0x400 ;  /* 0x0000040000157802 */ /* 0x000fca0000000f00 */
[----:B0-----:R-:W-:Y:S01]  /*04f0*/  VIADD R28, R21, 0xa20 ;  /* 0x00000a20151c7836 */ /* 0x001fe20000000000 */
[----:B-1----:R-:W-:-:S04]  /*0500*/  LEA R21, R31, R21, 0x18 ;  /* 0x000000151f157211 */ /* 0x002fc800078ec0ff */
[----:B------:R-:W-:Y:S01]  /*0510*/  LEA R31, R31, R28, 0x18 ;  /* 0x0000001c1f1f7211 */ /* 0x000fe200078ec0ff */
[----:B------:R-:W-:-:S04]  /*0520*/  IMAD R29, R20, 0x90, R21 ;  /* 0x00000090141d7824 */ /* 0x000fc800078e0215 */
[----:B------:R-:W-:Y:S02]  /*0530*/  IMAD R7, R20, 0x90, R31 ;  /* 0x0000009014077824 */ /* 0x000fe400078e021f */
[C---:B------:R-:W-:Y:S02]  /*0540*/  IMAD R32, R4.reuse, 0x8, R29 ;  /* 0x0000000804207824 */ /* 0x040fe400078e021d */
[C---:B------:R-:W-:Y:S02]  /*0550*/  IMAD R6, R4.reuse, 0x8, R7 ;  /* 0x0000000804067824 */ /* 0x040fe400078e0207 */
[C---:B------:R-:W-:Y:S02]  /*0560*/  IMAD R21, R4.reuse, 0x8, R21 ;  /* 0x0000000804157824 */ /* 0x040fe400078e0215 */
[----:B------:R-:W-:Y:S02]  /*0570*/  IMAD R31, R4, 0x8, R31 ;  /* 0x00000008041f7824 */ /* 0x000fe400078e021f */
[----:B------:R-:W-:-:S05]  /*0580*/  VIADD R33, R5, 0xffffffff ;  /* 0xffffffff05217836 */ /* 0x000fca0000000000 */
[----:B------:R-:W-:-:S04]  /*0590*/  VIADDMNMX.U32 R33, R0, 0xffffffff, R33, !PT ;  /* 0xffffffff00217846 */ /* 0x000fc80007800021 */
[----:B------:R-:W-:Y:S01]  /*05a0*/  ISETP.GT.U32.AND P5, PT, R33, 0x1d, PT ;  /* 0x0000001d2100780c */ /* 0x000fe20003fa4070 */
[----:B----4-:R0:W-:Y:S04]  /*05b0*/  @!P0 STS.64 [R32+0x98], R18 ;  /* 0x0000981220008388 */ /* 0x0101e80000000a00 */
[----:B--2---:R0:W-:Y:S04]  /*05c0*/  @!P0 STS.64 [R6+0x98], R16 ;  /* 0x0000981006008388 */ /* 0x0041e80000000a00 */
[----:B------:R0:W-:Y:S04]  /*05d0*/  @!P1 STS.64 [R21+0x8], R2 ;  /* 0x0000080215009388 */ /* 0x0001e80000000a00 */
[----:B---3--:R0:W-:Y:S04]  /*05e0*/  @!P1 STS.64 [R31+0x8], R26 ;  /* 0x0000081a1f009388 */ /* 0x0081e80000000a00 */
[----:B------:R0:W-:Y:S04]  /*05f0*/  @!P2 STS.64 [R21+0x998], R8 ;  /* 0x000998081500a388 */ /* 0x0001e80000000a00 */
[----:B-----5:R0:W-:Y:S04]  /*0600*/  @!P2 STS.64 [R31+0x998], R10 ;  /* 0x0009980a1f00a388 */ /* 0x0201e80000000a00 */
[----:B------:R0:W-:Y:S04]  /*0610*/  @!P4 STS.64 [R29+0x90], R24 ;  /* 0x000090181d00c388 */ /* 0x0001e80000000a00 */
[----:B------:R0:W-:Y:S04]  /*0620*/  @!P4 STS.64 [R7+0x90], R22 ;  /* 0x000090160700c388 */ /* 0x0001e80000000a00 */
[----:B------:R0:W-:Y:S04]  /*0630*/  @!P3 STS.64 [R29+0x118], R12 ;  /* 0x0001180c1d00b388 */ /* 0x0001e80000000a00 */
[----:B------:R0:W-:Y:S01]  /*0640*/  @!P3 STS.64 [R7+0x118], R14 ;  /* 0x0001180e0700b388 */ /* 0x0001e20000000a00 */
[----:B------:R-:W-:Y:S06]  /*0650*/  BAR.SYNC.DEFER_BLOCKING 0x0 ;  /* 0x0000000000007b1d */ /* 0x000fec0000010000 */
[----:B------:R-:W-:Y:S05]  /*0660*/  @P5 EXIT ;  /* 0x000000000000594d */ /* 0x000fea0003800000 */
[----:B0-----:R-:W0:Y:S01]  /*0670*/  LDC.64 R14, c[0x0][0x398] ;  /* 0x0000e600ff0e7b82 */ /* 0x001e220000000a00 */
[----:B------:R-:W-:Y:S01]  /*0680*/  LDS.64 R30, [R32+0xa0] ;  /* 0x0000a000201e7984 */ /* 0x000fe20000000a00 */
[----:B------:R-:W-:Y:S01]  /*0690*/  IMAD.MOV.U32 R8, RZ, RZ, 0x1 ;  /* 0x00000001ff087424 */ /* 0x000fe200078e00ff */
[----:B------:R-:W-:Y:S02]  /*06a0*/  BSSY.RECONVERGENT B0, `(.L_x_34) ;  /* 0x0000019000007945 */ /* 0x000fe40003800200 */
[----:B------:R-:W1:Y:S01]  /*06b0*/  LDS.64 R2, [R32+0x90] ;  /* 0x0000900020027984 */ /* 0x000e620000000a00 */
[----:B0-----:R-:W-:-:S06]  /*06c0*/  DADD R14, R14, R14 ;  /* 0x000000000e0e7229 */ /* 0x001fcc000000000e */
[----:B------:R-:W0:Y:S01]  /*06d0*/  MUFU.RCP64H R9, R15 ;  /* 0x0000000f00097308 */ /* 0x000e220000001800 */
[----:B-1----:R-:W-:Y:S02]  /*06e0*/  DADD R30, R30, -R2 ;  /* 0x000000001e1e7229 */ /* 0x002fe40000000802 */
[----:B0-----:R-:W-:-:S08]  /*06f0*/  DFMA R10, -R14, R8, 1 ;  /* 0x3ff000000e0a742b */ /* 0x001fd00000000108 */
[----:B------:R-:W-:Y:S01]  /*0700*/  DFMA R10, R10, R10, R10 ;  /* 0x0000000a0a0a722b */ /* 0x000fe2000000000a */
[----:B------:R-:W-:-:S07]  /*0710*/  FSETP.GEU.AND P1, PT, |R31|, 6.5827683646048100446e-37, PT ;  /* 0x036000001f00780b */ /* 0x000fce0003f2e200 */
[----:B------:R-:W-:-:S08]  /*0720*/  DFMA R10, R8, R10, R8 ;  /* 0x0000000a080a722b */ /* 0x000fd00000000008 */
        /* <DEDUP_REMOVED lines=13> */
[----:B------:R-:W-:Y:S05]  /*0800*/  CALL.REL.NOINC `($__internal_2_$__cuda_sm20_div_rn_f64_full) ;  /* 0x00000008003c7944 */ /* 0x000fea0003c00000 */
[----:B------:R-:W-:Y:S02]  /*0810*/  IMAD.MOV.U32 R2, RZ, RZ, R16 ;  /* 0x000000ffff027224 */ /* 0x000fe400078e0010 */
[----:B------:R-:W-:-:S07]  /*0820*/  IMAD.MOV.U32 R3, RZ, RZ, R17 ;  /* 0x000000ffff037224 */ /* 0x000fce00078e0011 */
.L_x_35:
[----:B------:R-:W-:Y:S05]  /*0830*/  BSYNC.RECONVERGENT B0 ;  /* 0x0000000000007941 */ /* 0x000fea0003800200 */
.L_x_34:
[----:B------:R-:W0:Y:S01]  /*0840*/  LDC.64 R12, c[0x0][0x3a0] ;  /* 0x0000e800ff0c7b82 */ /* 0x000e220000000a00 */
        /* <DEDUP_REMOVED lines=27> */
.L_x_37:
[----:B------:R-:W-:Y:S05]  /*0a00*/  BSYNC.RECONVERGENT B0 ;  /* 0x0000000000007941 */ /* 0x000fea0003800200 */
.L_x_36:
[----:B------:R-:W0:Y:S01]  /*0a10*/  LDC.64 R16, c[0x0][0x398] ;  /* 0x0000e600ff107b82 */ /* 0x000e220000000a00 */
[----:B------:R-:W-:Y:S01]  /*0a20*/  DMUL R30, R30, R30 ;  /* 0x0000001e1e1e7228 */ /* 0x000fe20000000000 */
[----:B------:R-:W-:Y:S01]  /*0a30*/  BSSY.RECONVERGENT B0, `(.L_x_38) ;  /* 0x0000016000007945 */ /* 0x000fe20003800200 */
[----:B------:R-:W-:-:S08]  /*0a40*/  DADD R2, R8, R2 ;  /* 0x0000000008027229 */ /* 0x000fd00000000002 */
[----:B------:R-:W-:Y:S01]  /*0a50*/  FSETP.GEU.AND P1, PT, |R31|, 6.5827683646048100446e-37, PT ;  /* 0x036000001f00780b */ /* 0x000fe20003f2e200 */
[----:B0-----:R-:W-:-:S08]  /*0a60*/  DMUL R18, R16, 4 ;  /* 0x4010000010127828 */ /* 0x001fd00000000000 */
[----:B------:R-:W-:Y:S01]  /*0a70*/  DMUL R18, R18, R16 ;  /* 0x0000001012127228 */ /* 0x000fe20000000000 */
[----:B------:R-:W-:-:S05]  /*0a80*/  IMAD.MOV.U32 R16, RZ, RZ, 0x1 ;  /* 0x00000001ff107424 */ /* 0x000fca00078e00ff */
[----:B------:R-:W0:Y:S02]  /*0a90*/  MUFU.RCP64H R17, R19 ;  /* 0x0000001300117308 */ /* 0x000e240000001800 */
[----:B0-----:R-:W-:-:S08]  /*0aa0*/  DFMA R20, -R18, R16, 1 ;  /* 0x3ff000001214742b */ /* 0x001fd00000000110 */
[----:B------:R-:W-:-:S08]  /*0ab0*/  DFMA R20, R20, R20, R20 ;  /* 0x000000141414722b */ /* 0x000fd00000000014 */
        /* <DEDUP_REMOVED lines=11> */
[----:B------:R-:W-:-:S07]  /*0b70*/  IMAD.MOV.U32 R21, RZ, RZ, R31 ;  /* 0x000000ffff157224 */ /* 0x000fce00078e001f */
[----:B------:R-:W-:Y:S05]  /*0b80*/  CALL.REL.NOINC `($__internal_2_$__cuda_sm20_div_rn_f64_full) ;  /* 0x00000004005c7944 */ /* 0x000fea0003c00000 */
.L_x_39:
[----:B------:R-:W-:Y:S05]  /*0b90*/  BSYNC.RECONVERGENT B0 ;  /* 0x0000000000007941 */ /* 0x000fea0003800200 */
.L_x_38:
[----:B------:R-:W0:Y:S01]  /*0ba0*/  MUFU.RCP64H R21, R13 ;  /* 0x0000000d00157308 */ /* 0x000e220000001800 */
[----:B------:R-:W-:Y:S01]  /*0bb0*/  LDS.64 R8, [R32+0x128] ;  /* 0x0001280020087984 */ /* 0x000fe20000000a00 */
[----:B------:R-:W-:Y:S01]  /*0bc0*/  IMAD.MOV.U32 R20, RZ, RZ, 0x1 ;  /* 0x00000001ff147424 */ /* 0x000fe200078e00ff */
[----:B------:R-:W-:Y:S01]  /*0bd0*/  BSSY.RECONVERGENT B0, `(.L_x_40) ;  /* 0x0000016000007945 */ /* 0x000fe20003800200 */
[----:B------:R-:W-:Y:S01]  /*0be0*/  DFMA R2, R2, 1000, -R16 ;  /* 0x408f40000202782b */ /* 0x000fe20000000810 */
[----:B------:R-:W1:Y:S03]  /*0bf0*/  LDS.64 R18, [R32+0x8] ;  /* 0x0000080020127984 */ /* 0x000e660000000a00 */
[----:B0-----:R-:W-:-:S08]  /*0c00*/  DFMA R22, -R12, R20, 1 ;  /* 0x3ff000000c16742b */ /* 0x001fd00000000114 */
[----:B------:R-:W-:-:S08]  /*0c10*/  DFMA R22, R22, R22, R22 ;  /* 0x000000161616722b */ /* 0x000fd00000000016 */
[----:B------:R-:W-:-:S08]  /*0c20*/  DFMA R22, R20, R22, R20 ;  /* 0x000000161416722b */ /* 0x000fd00000000014 */
[----:B------:R-:W-:Y:S02]  /*0c30*/  DFMA R24, -R12, R22, 1 ;  /* 0x3ff000000c18742b */ /* 0x000fe40000000116 */
[----:B-1----:R-:W-:-:S06]  /*0c40*/  DADD R20, R8, -R18 ;  /* 0x0000000008147229 */ /* 0x002fcc0000000812 */
        /* <DEDUP_REMOVED lines=12> */
[----:B------:R-:W-:Y:S02]  /*0d10*/  IMAD.MOV.U32 R8, RZ, RZ, R16 ;  /* 0x000000ffff087224 */ /* 0x000fe400078e0010 */
[----:B------:R-:W-:-:S07]  /*0d20*/  IMAD.MOV.U32 R9, RZ, RZ, R17 ;  /* 0x000000ffff097224 */ /* 0x000fce00078e0011 */
.L_x_41:
[----:B------:R-:W-:Y:S05]  /*0d30*/  BSYNC.RECONVERGENT B0 ;  /* 0x0000000000007941 */ /* 0x000fea0003800200 */
.L_x_40:
[----:B------:R-:W-:Y:S01]  /*0d40*/  LDS.64 R12, [R6+0xa0] ;  /* 0x0000a000060c7984 */ /* 0x000fe20000000a00 */
[----:B------:R-:W0:Y:S01]  /*0d50*/  MUFU.RCP64H R19, R15 ;  /* 0x0000000f00137308 */ /* 0x000e220000001800 */
[----:B------:R-:W-:Y:S01]  /*0d60*/  IMAD.MOV.U32 R18, RZ, RZ, 0x1 ;  /* 0x00000001ff127424 */ /* 0x000fe200078e00ff */
[----:B------:R-:W-:Y:S01]  /*0d70*/  BSSY.RECONVERGENT B0, `(.L_x_42) ;  /* 0x0000016000007945 */ /* 0x000fe20003800200 */
[----:B------:R-:W1:Y:S04]  /*0d80*/  LDS.64 R16, [R6+0x90] ;  /* 0x0000900006107984 */ /* 0x000e680000000a00 */
[----:B0-----:R-:W-:-:S08]  /*0d90*/  DFMA R20, -R14, R18, 1 ;  /* 0x3ff000000e14742b */ /* 0x001fd00000000112 */
[----:B------:R-:W-:-:S08]  /*0da0*/  DFMA R20, R20, R20, R20 ;  /* 0x000000141414722b */ /* 0x000fd00000000014 */
[----:B------:R-:W-:Y:S02]  /*0db0*/  DFMA R18, R18, R20, R18 ;  /* 0x000000141212722b */ /* 0x000fe40000000012 */
[----:B-1----:R-:W-:-:S06]  /*0dc0*/  DADD R12, R12, -R16 ;  /* 0x000000000c0c7229 */ /* 0x002fcc0000000810 */
[----:B------:R-:W-:Y:S02]  /*0dd0*/  DFMA R16, -R14, R18, 1 ;  /* 0x3ff000000e10742b */ /* 0x000fe40000000112 */
[----:B------:R-:W-:-:S06]  /*0de0*/  DMUL R20, R12, R8 ;  /* 0x000000080c147228 */ /* 0x000fcc0000000000 */
[----:B------:R-:W-:-:S08]  /*0df0*/  DFMA R16, R18, R16, R18 ;  /* 0x000000101210722b */ /* 0x000fd00000000012 */
[----:B------:R-:W-:Y:S01]  /*0e00*/  DMUL R8, R16, R20 ;  /* 0x0000001410087228 */ /* 0x000fe20000000000 */
[----:B------:R-:W-:-:S07]  /*0e10*/  FSETP.GEU.AND P1, PT, |R21|, 6.5827683646048100446e-37, PT ;  /* 0x036000001500780b */ /* 0x000fce0003f2e200 */
        /* <DEDUP_REMOVED lines=11> */
.L_x_43:
[----:B------:R-:W-:Y:S05]  /*0ed0*/  BSYNC.RECONVERGENT B0 ;  /* 0x0000000000007941 */ /* 0x000fea0003800200 */
.L_x_42:
[----:B------:R-:W0:Y:S01]  /*0ee0*/  LDC.64 R8, c[0x0][0x3a0] ;  /* 0x0000e800ff087b82 */ /* 0x000e220000000a00 */
[----:B------:R-:W-:Y:S01]  /*0ef0*/  DMUL R20, R10, R10 ;  /* 0x0000000a0a147228 */ /* 0x000fe20000000000 */
[----:B------:R-:W-:Y:S01]  /*0f00*/  BSSY.RECONVERGENT B0, `(.L_x_44) ;  /* 0x0000019000007945 */ /* 0x000fe20003800200 */
[----:B------:R-:W-:-:S08]  /*0f10*/  DADD R6, R6, R6 ;  /* 0x0000000006067229 */ /* 0x000fd00000000006 */
[----:B------:R-:W-:Y:S01]  /*0f20*/  FSETP.GEU.AND P1, PT, |R21|, 6.5827683646048100446e-37, PT ;  /* 0x036000001500780b */ /* 0x000fe20003f2e200 */
[----:B------:R-:W-:Y:S02]  /*0f30*/  DADD R2, R2, -R6 ;  /* 0x0000000002027229 */ /* 0x000fe40000000806 */
        /* <DEDUP_REMOVED lines=21> */
.L_x_45:
[----:B------:R-:W-:Y:S05]  /*1090*/  BSYNC.RECONVERGENT B0 ;  /* 0x0000000000007941 */ /* 0x000fea0003800200 */
.L_x_44:
[----:B------:R-:W0:Y:S01]  /*10a0*/  LDC.64 R6, c[0x0][0x380] ;  /* 0x0000e000ff067b82 */ /* 0x000e220000000a00 */
[----:B------:R-:W-:Y:S01]  /*10b0*/  IMAD R5, R0, 0x20, R5 ;  /* 0x0000002000057824 */ /* 0x000fe200078e0205 */
[----:B------:R-:W-:-:S03]  /*10c0*/  DADD R2, R2, -R8 ;  /* 0x0000000002027229 */ /* 0x000fc60000000808 */
[----:B0-----:R-:W-:-:S05]  /*10d0*/  IMAD.WIDE.U32 R4, R5, 0x8, R6 ;  /* 0x0000000805047825 */ /* 0x001fca00078e0006 */
[----:B------:R-:W-:Y:S01]  /*10e0*/  STG.E.64 desc[UR4][R4.64], R2 ;  /* 0x0000000204007986 */ /* 0x000fe2000c101b04 */
[----:B------:R-:W-:Y:S05]  /*10f0*/  EXIT ;  /* 0x000000000000794d */ /* 0x000fea0003800000 */
        .weak           $__internal_2_$__cuda_sm20_div_rn_f64_full
        .type           $__internal_2_$__cuda_sm20_div_rn_f64_full,@function
        .size           $__internal_2_$__cuda_sm20_div_rn_f64_full,(.L_x_54 - $__internal_2_$__cuda_sm20_div_rn_f64_full)
$__internal_2_$__cuda_sm20_div_rn_f64_full:
[C---:B------:R-:W-:Y:S01]  /*1100*/  FSETP.GEU.AND P0, PT, |R19|.reuse, 1.469367938527859385e-39, PT ;  /* 0x001000001300780b */ /* 0x040fe20003f0e200 */
[----:B------:R-:W-:Y:S01]  /*1110*/  IMAD.MOV.U32 R22, RZ, RZ, 0x1 ;  /* 0x00000001ff167424 */ /* 0x000fe200078e00ff */
[----:B------:R-:W-:Y:S01]  /*1120*/  LOP3.LUT R16, R19, 0x800fffff, RZ, 0xc0, !PT ;  /* 0x800fffff13107812 */ /* 0x000fe200078ec0ff */
[----:B------:R-:W-:Y:S01]  /*1130*/  BSSY.RECONVERGENT B1, `(.L_x_46) ;  /* 0x0000056000017945 */ /* 0x000fe20003800200 */
[C---:B------:R-:W-:Y:S02]  /*1140*/  FSETP.GEU.AND P2, PT, |R21|.reuse, 1.469367938527859385e-39, PT ;  /* 0x001000001500780b */ /* 0x040fe40003f4e200 */
        /* <DEDUP_REMOVED lines=8> */
[----:B------:R-:W-:Y:S01]  /*11d0*/  @!P2 ISETP.GE.U32.AND P3, PT, R8, R7, PT ;  /* 0x000000070800a20c */ /* 0x000fe20003f66070 */
[----:B------:R-:W-:-:S05]  /*11e0*/  IMAD.MOV.U32 R7, RZ, RZ, 0x1ca00000 ;  /* 0x1ca00000ff077424 */ /* 0x000fca00078e00ff */
[----:B------:R-:W-:-:S04]  /*11f0*/  @!P2 SEL R27, R7, 0x63400000, !P3 ;  /* 0x63400000071ba807 */ /* 0x000fc80005800000 */
[----:B------:R-:W-:-:S04]  /*1200*/  @!P2 LOP3.LUT R28, R27, 0x80000000, R21, 0xf8, !PT ;  /* 0x800000001b1ca812 */ /* 0x000fc800078ef815 */
[----:B------:R-:W-:Y:S01]  /*1210*/  @!P2 LOP3.LUT R29, R28, 0x100000, RZ, 0xfc, !PT ;  /* 0x001000001c1da812 */ /* 0x000fe200078efcff */
[----:B0-----:R-:W-:Y:S01]  /*1220*/  DFMA R24, R22, -R16, 1 ;  /* 0x3ff000001618742b */ /* 0x001fe20000000810 */
[----:B------:R-:W-:-:S07]  /*1230*/  @!P2 IMAD.MOV.U32 R28, RZ, RZ, RZ ;  /* 0x000000ffff1ca224 */ /* 0x000fce00078e00ff */
[----:B------:R-:W-:-:S08]  /*1240*/  DFMA R24, R24, R24, R24 ;  /* 0x000000181818722b */ /* 0x000fd00000000018 */
[----:B------:R-:W-:Y:S01]  /*1250*/  DFMA R24, R22, R24, R22 ;  /* 0x000000181618722b */ /* 0x000fe20000000016 */
[----:B------:R-:W-:Y:S01]  /*1260*/  SEL R23, R7, 0x63400000, !P1 ;  /* 0x6340000007177807 */ /* 0x000fe20004800000 */
[----:B------:R-:W-:-:S03]  /*1270*/  IMAD.MOV.U32 R22, RZ, RZ, R20 ;  /* 0x000000ffff167224 */ /* 0x000fc600078e0014 */
[----:B------:R-:W-:-:S03]  /*1280*/  LOP3.LUT R23, R23, 0x800fffff, R21, 0xf8, !PT ;  /* 0x800fffff17177812 */ /* 0x000fc600078ef815 */
[----:B------:R-:W-:-:S03]  /*1290*/  DFMA R26, R24, -R16, 1 ;  /* 0x3ff00000181a742b */ /* 0x000fc60000000810 */
[----:B------:R-:W-:Y:S01]  /*12a0*/  @!P2 DFMA R22, R22, 2, -R28 ;  /* 0x400000001616a82b */ /* 0x000fe2000000081c */
[----:B------:R-:W-:-:S04]  /*12b0*/  IMAD.MOV.U32 R28, RZ, RZ, R8 ;  /* 0x000000ffff1c7224 */ /* 0x000fc800078e0008 */
[----:B------:R-:W-:Y:S01]  /*12c0*/  DFMA R26, R24, R26, R24 ;  /* 0x0000001a181a722b */ /* 0x000fe20000000018 */
[----:B------:R-:W-:Y:S01]  /*12d0*/  IMAD.MOV.U32 R29, RZ, RZ, R9 ;  /* 0x000000ffff1d7224 */ /* 0x000fe200078e0009 */
[----:B------:R-:W-:-:S03]  /*12e0*/  @!P0 LOP3.LUT R29, R17, 0x7ff00000, RZ, 0xc0, !PT ;  /* 0x7ff00000111d8812 */ /* 0x000fc600078ec0ff */
[----:B------:R-:W-:-:S03]  /*12f0*/  @!P2 LOP3.LUT R28, R23, 0x7ff00000, RZ, 0xc0, !PT ;  /* 0x7ff00000171ca812 */ /* 0x000fc600078ec0ff */
[----:B------:R-:W-:Y:S02]  /*1300*/  DMUL R24, R26, R22 ;  /* 0x000000161a187228 */ /* 0x000fe40000000000 */
[----:B------:R-:W-:-:S05]  /*1310*/  VIADD R33, R28, 0xffffffff ;  /* 0xffffffff1c217836 */ /* 0x000fca0000000000 */
[----:B------:R-:W-:Y:S01]  /*1320*/  ISETP.GT.U32.AND P0, PT, R33, 0x7feffffe, PT ;  /* 0x7feffffe2100780c */ /* 0x000fe20003f04070 */
[----:B------:R-:W-:Y:S01]  /*1330*/  VIADD R33, R29, 0xffffffff ;  /* 0xffffffff1d217836 */ /* 0x000fe20000000000 */
[----:B------:R-:W-:-:S04]  /*1340*/  DFMA R8, R24, -R16, R22 ;  /* 0x800000101808722b */ /* 0x000fc80000000016 */
[----:B------:R-:W-:-:S04]  /*1350*/  ISETP.GT.U32.OR P0, PT, R33, 0x7feffffe, P0 ;  /* 0x7feffffe2100780c */ /* 0x000fc80000704470 */
[----:B------:R-:W-:-:S09]  /*1360*/  DFMA R8, R26, R8, R24 ;  /* 0x000000081a08722b */ /* 0x000fd20000000018 */
[----:B------:R-:W-:Y:S05]  /*1370*/  @P0 BRA `(.L_x_47) ;  /* 0x0000000000700947 */ /* 0x000fea0003800000 */
[----:B------:R-:W-:Y:S02]  /*1380*/  LOP3.LUT R24, R21, 0x7ff00000, RZ, 0xc0, !PT ;  /* 0x7ff0000015187812 */ /* 0x000fe400078ec0ff */
        /* <DEDUP_REMOVED lines=25> */
[----:B------:R-:W-:Y:S01]  /*1520*/  FSEL R25, R19, R25, !P0 ;  /* 0x0000001913197208 */ /* 0x000fe20004000000 */
[----:B------:R-:W-:Y:S06]  /*1530*/  BRA `(.L_x_48) ;  /* 0x0000000000547947 */ /* 0x000fec0003800000 */
.L_x_47:
        /* <DEDUP_REMOVED lines=16> */
.L_x_50:
[----:B------:R-:W-:Y:S01]  /*1640*/  LOP3.LUT R25, R19, 0x80000, RZ, 0xfc, !PT ;  /* 0x0008000013197812 */ /* 0x000fe200078efcff */
[----:B------:R-:W-:Y:S01]  /*1650*/  IMAD.MOV.U32 R24, RZ, RZ, R18 ;  /* 0x000000ffff187224 */ /* 0x000fe200078e0012 */
[----:B------:R-:W-:Y:S06]  /*1660*/  BRA `(.L_x_48) ;  /* 0x0000000000087947 */ /* 0x000fec0003800000 */
.L_x_49:
[----:B------:R-:W-:Y:S01]  /*1670*/  LOP3.LUT R25, R21, 0x80000, RZ, 0xfc, !PT ;  /* 0x0008000015197812 */ /* 0x000fe200078efcff */
[----:B------:R-:W-:-:S07]  /*1680*/  IMAD.MOV.U32 R24, RZ, RZ, R20 ;  /* 0x000000ffff187224 */ /* 0x000fce00078e0014 */
.L_x_48:
[----:B------:R-:W-:Y:S05]  /*1690*/  BSYNC.RECONVERGENT B1 ;  /* 0x0000000000017941 */ /* 0x000fea0003800200 */
.L_x_46:
[----:B------:R-:W-:Y:S02]  /*16a0*/  IMAD.MOV.U32 R8, RZ, RZ, R4 ;  /* 0x000000ffff087224 */ /* 0x000fe400078e0004 */
[----:B------:R-:W-:Y:S02]  /*16b0*/  IMAD.MOV.U32 R9, RZ, RZ, 0x0 ;  /* 0x00000000ff097424 */ /* 0x000fe400078e00ff */
[----:B------:R-:W-:Y:S02]  /*16c0*/  IMAD.MOV.U32 R16, RZ, RZ, R24 ;  /* 0x000000ffff107224 */ /* 0x000fe400078e0018 */
[----:B------:R-:W-:Y:S01]  /*16d0*/  IMAD.MOV.U32 R17, RZ, RZ, R25 ;  /* 0x000000ffff117224 */ /* 0x000fe200078e0019 */
[----:B------:R-:W-:Y:S06]  /*16e0*/  RET.REL.NODEC R8 `(_Z10build_up_bPdS_S_dd) ;  /* 0xffffffe808447950 */ /* 0x000fec0003c3ffff */
.L_x_51:
        /* <DEDUP_REMOVED lines=9> */
.L_x_54:


//--------------------- .nv.shared._Z15velocity_updatePdS_S_dd --------------------------
	.section	.nv.shared._Z15velocity_updatePdS_S_dd,"aw",@nobits
	.sectionflags	@""
	.align	8
.nv.shared._Z15velocity_updatePdS_S_dd:
	.zero		6208


//--------------------- .nv.shared.reserved.0     --------------------------
	.section	.nv.shared.reserved.0,"aw",@nobits
	.weak		__nv_reservedSMEM_offset_0_alias
	.size		__nv_reservedSMEM_offset_0_alias, 0, 64
	.other		__nv_reservedSMEM_offset_0_alias,@"STO_CUDA_RESERVED_SHARED STV_DEFAULT"
__nv_reservedSMEM_offset_0_alias:
	.zero		0
	.zero		64


//--------------------- .nv.shared._Z22solve_pressure_poissonPdS_S_dd --------------------------
	.section	.nv.shared._Z22solve_pressure_poissonPdS_S_dd,"aw",@nobits
	.sectionflags	@""
	.align	8
.nv.shared._Z22solve_pressure_poissonPdS_S_dd:
	.zero		3616


//--------------------- .nv.shared._Z10build_up_bPdS_S_dd --------------------------
	.section	.nv.shared._Z10build_up_bPdS_S_dd,"aw",@nobits
	.sectionflags	@""
	.align	8
.nv.shared._Z10build_up_bPdS_S_dd:
	.zero		6208


//--------------------- .nv.constant0._Z15velocity_updatePdS_S_dd --------------------------
	.section	.nv.constant0._Z15velocity_updatePdS_S_dd,"a",@progbits
	.sectionflags	@""
	.align	4
.nv.constant0._Z15velocity_updatePdS_S_dd:
	.zero		936


//--------------------- .nv.constant0._Z22solve_pressure_poissonPdS_S_dd --------------------------
	.section	.nv.constant0._Z22solve_pressure_poissonPdS_S_dd,"a",@progbits
	.sectionflags	@""
	.align	4
.nv.constant0._Z22solve_pressure_poissonPdS_S_dd:
	.zero		936


//--------------------- .nv.constant0._Z10build_up_bPdS_S_dd --------------------------
	.section	.nv.constant0._Z10build_up_bPdS_S_dd,"a",@progbits
	.sectionflags	@""
	.align	4
.nv.constant0._Z10build_up_bPdS_S_dd:
	.zero		936


//--------------------- SYMBOLS --------------------------

	.type		.nv.reservedSmem.offset0,@object
	.size		.nv.reservedSmem.offset0,0x4
	.type		.nv.reservedSmem.cap,@object
	.size		.nv.reservedSmem.cap,0x4
